//
// Generated by NVIDIA NVVM Compiler
//
// Compiler Build ID: CL-36424714
// Cuda compilation tools, release 13.0, V13.0.88
// Based on NVVM 20.0.0
//

.version 9.0
.target sm_100
.address_size 64

	// .globl	_Z10gpu_randomP17curandStateXORWOWPf
.global .align 4 .b8 precalc_xorwow_matrix[102400];
.global .align 4 .b8 precalc_xorwow_offset_matrix[102400];
.global .align 4 .b8 mrg32k3aM1[2304];
.global .align 4 .b8 mrg32k3aM2[2304];
.global .align 4 .b8 mrg32k3aM1SubSeq[2016];
.global .align 4 .b8 mrg32k3aM2SubSeq[2016];
.global .align 4 .b8 mrg32k3aM1Seq[2304];
.global .align 4 .b8 mrg32k3aM2Seq[2304];
.const .align 8 .b8 __cr_lgamma_table[72];

.visible .entry _Z10gpu_randomP17curandStateXORWOWPf(
	.param .u64 .ptr .align 1 _Z10gpu_randomP17curandStateXORWOWPf_param_0,
	.param .u64 .ptr .align 1 _Z10gpu_randomP17curandStateXORWOWPf_param_1
)
{
	.reg .pred 	%p<30>;
	.reg .b32 	%r<540>;
	.reg .b32 	%f<27>;
	.reg .b64 	%rd<22>;
	.reg .b64 	%fd<4>;

	ld.param.u64 	%rd9, [_Z10gpu_randomP17curandStateXORWOWPf_param_0];
	ld.param.u64 	%rd8, [_Z10gpu_randomP17curandStateXORWOWPf_param_1];
	cvta.to.global.u64 	%rd10, %rd9;
	mov.u32 	%r222, %tid.x;
	mov.u32 	%r223, %ntid.x;
	mov.u32 	%r224, %ctaid.x;
	mad.lo.s32 	%r225, %r223, %r224, %r222;
	cvt.s64.s32 	%rd1, %r225;
	mul.wide.s32 	%rd11, %r225, 48;
	add.s64 	%rd2, %rd10, %rd11;
	xor.b32  	%r226, %r225, -1429050551;
	mul.lo.s32 	%r1, %r226, 1099087573;
	setp.gt.s32 	%p1, %r225, -1;
	selp.b32 	%r2, -644748465, -1947113066, %p1;
	add.s32 	%r227, %r2, %r1;
	add.s32 	%r3, %r227, 6615241;
	add.s32 	%r446, %r1, 123456789;
	st.global.v2.u32 	[%rd2], {%r3, %r446};
	xor.b32  	%r445, %r1, 362436069;
	add.s32 	%r444, %r2, 521288629;
	st.global.v2.u32 	[%rd2+8], {%r445, %r444};
	xor.b32  	%r443, %r2, 88675123;
	add.s32 	%r442, %r1, 5783321;
	st.global.v2.u32 	[%rd2+16], {%r443, %r442};
	setp.eq.s32 	%p2, %r225, 0;
	@%p2 bra 	$L__BB0_42;
	mov.b32 	%r428, 0;
	mov.u64 	%rd21, %rd1;
$L__BB0_2:
	and.b64  	%rd4, %rd21, 3;
	setp.eq.s64 	%p3, %rd4, 0;
	@%p3 bra 	$L__BB0_41;
	mul.wide.u32 	%rd12, %r428, 3200;
	mov.u64 	%rd13, precalc_xorwow_matrix;
	add.s64 	%rd5, %rd13, %rd12;
	cvt.u32.u64 	%r15, %rd4;
	mov.b32 	%r429, 0;
$L__BB0_4:
	mov.b32 	%r442, 0;
	mov.u32 	%r443, %r442;
	mov.u32 	%r444, %r442;
	mov.u32 	%r445, %r442;
	mov.u32 	%r446, %r442;
	mov.u32 	%r435, %r442;
$L__BB0_5:
	mul.wide.u32 	%rd14, %r435, 4;
	add.s64 	%rd15, %rd2, %rd14;
	ld.global.u32 	%r23, [%rd15+4];
	shl.b32 	%r24, %r435, 5;
	mov.b32 	%r441, 0;
$L__BB0_6:
	.pragma "nounroll";
	shr.u32 	%r232, %r23, %r441;
	and.b32  	%r233, %r232, 1;
	setp.eq.b32 	%p4, %r233, 1;
	not.pred 	%p5, %p4;
	add.s32 	%r234, %r24, %r441;
	mul.lo.s32 	%r235, %r234, 5;
	mul.wide.u32 	%rd16, %r235, 4;
	add.s64 	%rd6, %rd5, %rd16;
	@%p5 bra 	$L__BB0_8;
	ld.global.u32 	%r236, [%rd6];
	xor.b32  	%r446, %r446, %r236;
	ld.global.u32 	%r237, [%rd6+4];
	xor.b32  	%r445, %r445, %r237;
	ld.global.u32 	%r238, [%rd6+8];
	xor.b32  	%r444, %r444, %r238;
	ld.global.u32 	%r239, [%rd6+12];
	xor.b32  	%r443, %r443, %r239;
	ld.global.u32 	%r240, [%rd6+16];
	xor.b32  	%r442, %r442, %r240;
$L__BB0_8:
	and.b32  	%r242, %r232, 2;
	setp.eq.s32 	%p6, %r242, 0;
	@%p6 bra 	$L__BB0_10;
	ld.global.u32 	%r243, [%rd6+20];
	xor.b32  	%r446, %r446, %r243;
	ld.global.u32 	%r244, [%rd6+24];
	xor.b32  	%r445, %r445, %r244;
	ld.global.u32 	%r245, [%rd6+28];
	xor.b32  	%r444, %r444, %r245;
	ld.global.u32 	%r246, [%rd6+32];
	xor.b32  	%r443, %r443, %r246;
	ld.global.u32 	%r247, [%rd6+36];
	xor.b32  	%r442, %r442, %r247;
$L__BB0_10:
	and.b32  	%r249, %r232, 4;
	setp.eq.s32 	%p7, %r249, 0;
	@%p7 bra 	$L__BB0_12;
	ld.global.u32 	%r250, [%rd6+40];
	xor.b32  	%r446, %r446, %r250;
	ld.global.u32 	%r251, [%rd6+44];
	xor.b32  	%r445, %r445, %r251;
	ld.global.u32 	%r252, [%rd6+48];
	xor.b32  	%r444, %r444, %r252;
	ld.global.u32 	%r253, [%rd6+52];
	xor.b32  	%r443, %r443, %r253;
	ld.global.u32 	%r254, [%rd6+56];
	xor.b32  	%r442, %r442, %r254;
$L__BB0_12:
	and.b32  	%r256, %r232, 8;
	setp.eq.s32 	%p8, %r256, 0;
	@%p8 bra 	$L__BB0_14;
	ld.global.u32 	%r257, [%rd6+60];
	xor.b32  	%r446, %r446, %r257;
	ld.global.u32 	%r258, [%rd6+64];
	xor.b32  	%r445, %r445, %r258;
	ld.global.u32 	%r259, [%rd6+68];
	xor.b32  	%r444, %r444, %r259;
	ld.global.u32 	%r260, [%rd6+72];
	xor.b32  	%r443, %r443, %r260;
	ld.global.u32 	%r261, [%rd6+76];
	xor.b32  	%r442, %r442, %r261;
$L__BB0_14:
	and.b32  	%r263, %r232, 16;
	setp.eq.s32 	%p9, %r263, 0;
	@%p9 bra 	$L__BB0_16;
	ld.global.u32 	%r264, [%rd6+80];
	xor.b32  	%r446, %r446, %r264;
	ld.global.u32 	%r265, [%rd6+84];
	xor.b32  	%r445, %r445, %r265;
	ld.global.u32 	%r266, [%rd6+88];
	xor.b32  	%r444, %r444, %r266;
	ld.global.u32 	%r267, [%rd6+92];
	xor.b32  	%r443, %r443, %r267;
	ld.global.u32 	%r268, [%rd6+96];
	xor.b32  	%r442, %r442, %r268;
$L__BB0_16:
	and.b32  	%r270, %r232, 32;
	setp.eq.s32 	%p10, %r270, 0;
	@%p10 bra 	$L__BB0_18;
	ld.global.u32 	%r271, [%rd6+100];
	xor.b32  	%r446, %r446, %r271;
	ld.global.u32 	%r272, [%rd6+104];
	xor.b32  	%r445, %r445, %r272;
	ld.global.u32 	%r273, [%rd6+108];
	xor.b32  	%r444, %r444, %r273;
	ld.global.u32 	%r274, [%rd6+112];
	xor.b32  	%r443, %r443, %r274;
	ld.global.u32 	%r275, [%rd6+116];
	xor.b32  	%r442, %r442, %r275;
$L__BB0_18:
	and.b32  	%r277, %r232, 64;
	setp.eq.s32 	%p11, %r277, 0;
	@%p11 bra 	$L__BB0_20;
	ld.global.u32 	%r278, [%rd6+120];
	xor.b32  	%r446, %r446, %r278;
	ld.global.u32 	%r279, [%rd6+124];
	xor.b32  	%r445, %r445, %r279;
	ld.global.u32 	%r280, [%rd6+128];
	xor.b32  	%r444, %r444, %r280;
	ld.global.u32 	%r281, [%rd6+132];
	xor.b32  	%r443, %r443, %r281;
	ld.global.u32 	%r282, [%rd6+136];
	xor.b32  	%r442, %r442, %r282;
$L__BB0_20:
	and.b32  	%r284, %r232, 128;
	setp.eq.s32 	%p12, %r284, 0;
	@%p12 bra 	$L__BB0_22;
	ld.global.u32 	%r285, [%rd6+140];
	xor.b32  	%r446, %r446, %r285;
	ld.global.u32 	%r286, [%rd6+144];
	xor.b32  	%r445, %r445, %r286;
	ld.global.u32 	%r287, [%rd6+148];
	xor.b32  	%r444, %r444, %r287;
	ld.global.u32 	%r288, [%rd6+152];
	xor.b32  	%r443, %r443, %r288;
	ld.global.u32 	%r289, [%rd6+156];
	xor.b32  	%r442, %r442, %r289;
$L__BB0_22:
	and.b32  	%r291, %r232, 256;
	setp.eq.s32 	%p13, %r291, 0;
	@%p13 bra 	$L__BB0_24;
	ld.global.u32 	%r292, [%rd6+160];
	xor.b32  	%r446, %r446, %r292;
	ld.global.u32 	%r293, [%rd6+164];
	xor.b32  	%r445, %r445, %r293;
	ld.global.u32 	%r294, [%rd6+168];
	xor.b32  	%r444, %r444, %r294;
	ld.global.u32 	%r295, [%rd6+172];
	xor.b32  	%r443, %r443, %r295;
	ld.global.u32 	%r296, [%rd6+176];
	xor.b32  	%r442, %r442, %r296;
$L__BB0_24:
	and.b32  	%r298, %r232, 512;
	setp.eq.s32 	%p14, %r298, 0;
	@%p14 bra 	$L__BB0_26;
	ld.global.u32 	%r299, [%rd6+180];
	xor.b32  	%r446, %r446, %r299;
	ld.global.u32 	%r300, [%rd6+184];
	xor.b32  	%r445, %r445, %r300;
	ld.global.u32 	%r301, [%rd6+188];
	xor.b32  	%r444, %r444, %r301;
	ld.global.u32 	%r302, [%rd6+192];
	xor.b32  	%r443, %r443, %r302;
	ld.global.u32 	%r303, [%rd6+196];
	xor.b32  	%r442, %r442, %r303;
$L__BB0_26:
	and.b32  	%r305, %r232, 1024;
	setp.eq.s32 	%p15, %r305, 0;
	@%p15 bra 	$L__BB0_28;
	ld.global.u32 	%r306, [%rd6+200];
	xor.b32  	%r446, %r446, %r306;
	ld.global.u32 	%r307, [%rd6+204];
	xor.b32  	%r445, %r445, %r307;
	ld.global.u32 	%r308, [%rd6+208];
	xor.b32  	%r444, %r444, %r308;
	ld.global.u32 	%r309, [%rd6+212];
	xor.b32  	%r443, %r443, %r309;
	ld.global.u32 	%r310, [%rd6+216];
	xor.b32  	%r442, %r442, %r310;
$L__BB0_28:
	and.b32  	%r312, %r232, 2048;
	setp.eq.s32 	%p16, %r312, 0;
	@%p16 bra 	$L__BB0_30;
	ld.global.u32 	%r313, [%rd6+220];
	xor.b32  	%r446, %r446, %r313;
	ld.global.u32 	%r314, [%rd6+224];
	xor.b32  	%r445, %r445, %r314;
	ld.global.u32 	%r315, [%rd6+228];
	xor.b32  	%r444, %r444, %r315;
	ld.global.u32 	%r316, [%rd6+232];
	xor.b32  	%r443, %r443, %r316;
	ld.global.u32 	%r317, [%rd6+236];
	xor.b32  	%r442, %r442, %r317;
$L__BB0_30:
	and.b32  	%r319, %r232, 4096;
	setp.eq.s32 	%p17, %r319, 0;
	@%p17 bra 	$L__BB0_32;
	ld.global.u32 	%r320, [%rd6+240];
	xor.b32  	%r446, %r446, %r320;
	ld.global.u32 	%r321, [%rd6+244];
	xor.b32  	%r445, %r445, %r321;
	ld.global.u32 	%r322, [%rd6+248];
	xor.b32  	%r444, %r444, %r322;
	ld.global.u32 	%r323, [%rd6+252];
	xor.b32  	%r443, %r443, %r323;
	ld.global.u32 	%r324, [%rd6+256];
	xor.b32  	%r442, %r442, %r324;
$L__BB0_32:
	and.b32  	%r326, %r232, 8192;
	setp.eq.s32 	%p18, %r326, 0;
	@%p18 bra 	$L__BB0_34;
	ld.global.u32 	%r327, [%rd6+260];
	xor.b32  	%r446, %r446, %r327;
	ld.global.u32 	%r328, [%rd6+264];
	xor.b32  	%r445, %r445, %r328;
	ld.global.u32 	%r329, [%rd6+268];
	xor.b32  	%r444, %r444, %r329;
	ld.global.u32 	%r330, [%rd6+272];
	xor.b32  	%r443, %r443, %r330;
	ld.global.u32 	%r331, [%rd6+276];
	xor.b32  	%r442, %r442, %r331;
$L__BB0_34:
	and.b32  	%r333, %r232, 16384;
	setp.eq.s32 	%p19, %r333, 0;
	@%p19 bra 	$L__BB0_36;
	ld.global.u32 	%r334, [%rd6+280];
	xor.b32  	%r446, %r446, %r334;
	ld.global.u32 	%r335, [%rd6+284];
	xor.b32  	%r445, %r445, %r335;
	ld.global.u32 	%r336, [%rd6+288];
	xor.b32  	%r444, %r444, %r336;
	ld.global.u32 	%r337, [%rd6+292];
	xor.b32  	%r443, %r443, %r337;
	ld.global.u32 	%r338, [%rd6+296];
	xor.b32  	%r442, %r442, %r338;
$L__BB0_36:
	and.b32  	%r340, %r232, 32768;
	setp.eq.s32 	%p20, %r340, 0;
	@%p20 bra 	$L__BB0_38;
	ld.global.u32 	%r341, [%rd6+300];
	xor.b32  	%r446, %r446, %r341;
	ld.global.u32 	%r342, [%rd6+304];
	xor.b32  	%r445, %r445, %r342;
	ld.global.u32 	%r343, [%rd6+308];
	xor.b32  	%r444, %r444, %r343;
	ld.global.u32 	%r344, [%rd6+312];
	xor.b32  	%r443, %r443, %r344;
	ld.global.u32 	%r345, [%rd6+316];
	xor.b32  	%r442, %r442, %r345;
$L__BB0_38:
	add.s32 	%r441, %r441, 16;
	setp.ne.s32 	%p21, %r441, 32;
	@%p21 bra 	$L__BB0_6;
	mad.lo.s32 	%r346, %r435, -31, %r24;
	add.s32 	%r435, %r346, 1;
	setp.ne.s32 	%p22, %r435, 5;
	@%p22 bra 	$L__BB0_5;
	st.global.u32 	[%rd2+4], %r446;
	st.global.u32 	[%rd2+8], %r445;
	st.global.u32 	[%rd2+12], %r444;
	st.global.u32 	[%rd2+16], %r443;
	st.global.u32 	[%rd2+20], %r442;
	add.s32 	%r429, %r429, 1;
	setp.lt.u32 	%p23, %r429, %r15;
	@%p23 bra 	$L__BB0_4;
$L__BB0_41:
	shr.u64 	%rd7, %rd21, 2;
	add.s32 	%r428, %r428, 1;
	setp.gt.u64 	%p24, %rd21, 3;
	mov.u64 	%rd21, %rd7;
	@%p24 bra 	$L__BB0_2;
$L__BB0_42:
	mov.b32 	%r538, 0;
	st.global.v2.u32 	[%rd2+24], {%r538, %r538};
	st.global.u32 	[%rd2+32], %r538;
	mov.b64 	%rd17, 0;
	st.global.u64 	[%rd2+40], %rd17;
	add.s32 	%r532, %r227, 6977678;
	mov.u32 	%r539, %r538;
$L__BB0_43:
	shr.u32 	%r349, %r446, 2;
	xor.b32  	%r350, %r349, %r446;
	shl.b32 	%r351, %r442, 4;
	shl.b32 	%r352, %r350, 1;
	xor.b32  	%r353, %r352, %r351;
	xor.b32  	%r354, %r353, %r350;
	xor.b32  	%r355, %r354, %r442;
	shr.u32 	%r356, %r445, 2;
	xor.b32  	%r357, %r356, %r445;
	shl.b32 	%r358, %r355, 4;
	shl.b32 	%r359, %r357, 1;
	xor.b32  	%r360, %r359, %r358;
	xor.b32  	%r361, %r360, %r357;
	xor.b32  	%r362, %r361, %r355;
	shr.u32 	%r363, %r444, 2;
	xor.b32  	%r364, %r363, %r444;
	shl.b32 	%r365, %r362, 4;
	shl.b32 	%r366, %r364, 1;
	xor.b32  	%r367, %r366, %r365;
	xor.b32  	%r368, %r367, %r364;
	xor.b32  	%r369, %r368, %r362;
	shr.u32 	%r370, %r443, 2;
	xor.b32  	%r371, %r370, %r443;
	shl.b32 	%r372, %r369, 4;
	shl.b32 	%r373, %r371, 1;
	xor.b32  	%r374, %r373, %r372;
	xor.b32  	%r375, %r374, %r371;
	xor.b32  	%r446, %r375, %r369;
	shr.u32 	%r376, %r442, 2;
	xor.b32  	%r377, %r376, %r442;
	shl.b32 	%r378, %r446, 4;
	shl.b32 	%r379, %r377, 1;
	xor.b32  	%r380, %r379, %r378;
	xor.b32  	%r381, %r380, %r377;
	xor.b32  	%r445, %r381, %r446;
	shr.u32 	%r382, %r355, 2;
	xor.b32  	%r383, %r382, %r355;
	shl.b32 	%r384, %r445, 4;
	shl.b32 	%r385, %r383, 1;
	xor.b32  	%r386, %r385, %r384;
	xor.b32  	%r387, %r386, %r383;
	xor.b32  	%r444, %r387, %r445;
	shr.u32 	%r388, %r362, 2;
	xor.b32  	%r389, %r388, %r362;
	shl.b32 	%r390, %r444, 4;
	shl.b32 	%r391, %r389, 1;
	xor.b32  	%r392, %r391, %r390;
	xor.b32  	%r393, %r392, %r389;
	xor.b32  	%r443, %r393, %r444;
	shr.u32 	%r394, %r369, 2;
	xor.b32  	%r395, %r394, %r369;
	shl.b32 	%r396, %r443, 4;
	shl.b32 	%r397, %r395, 1;
	xor.b32  	%r398, %r397, %r396;
	xor.b32  	%r399, %r398, %r395;
	xor.b32  	%r442, %r399, %r443;
	add.s32 	%r400, %r532, %r442;
	add.s32 	%r401, %r355, %r532;
	cvt.rn.f32.u32 	%f1, %r401;
	fma.rn.f32 	%f2, %f1, 0f2F800000, 0f2F000000;
	add.s32 	%r402, %r532, %r362;
	add.s32 	%r403, %r402, 362437;
	cvt.rn.f32.u32 	%f3, %r403;
	fma.rn.f32 	%f4, %f3, 0f2F800000, 0f2F000000;
	mul.f32 	%f5, %f4, %f4;
	fma.rn.f32 	%f6, %f2, %f2, %f5;
	setp.le.f32 	%p25, %f6, 0f3F800000;
	selp.u32 	%r404, 1, 0, %p25;
	add.s32 	%r405, %r539, %r404;
	add.s32 	%r406, %r532, %r369;
	add.s32 	%r407, %r406, 724874;
	cvt.rn.f32.u32 	%f7, %r407;
	fma.rn.f32 	%f8, %f7, 0f2F800000, 0f2F000000;
	add.s32 	%r408, %r532, %r446;
	add.s32 	%r409, %r408, 1087311;
	cvt.rn.f32.u32 	%f9, %r409;
	fma.rn.f32 	%f10, %f9, 0f2F800000, 0f2F000000;
	mul.f32 	%f11, %f10, %f10;
	fma.rn.f32 	%f12, %f8, %f8, %f11;
	setp.le.f32 	%p26, %f12, 0f3F800000;
	selp.u32 	%r410, 1, 0, %p26;
	add.s32 	%r411, %r405, %r410;
	add.s32 	%r412, %r532, %r445;
	add.s32 	%r413, %r412, 1449748;
	cvt.rn.f32.u32 	%f13, %r413;
	fma.rn.f32 	%f14, %f13, 0f2F800000, 0f2F000000;
	add.s32 	%r414, %r532, %r444;
	add.s32 	%r415, %r414, 1812185;
	cvt.rn.f32.u32 	%f15, %r415;
	fma.rn.f32 	%f16, %f15, 0f2F800000, 0f2F000000;
	mul.f32 	%f17, %f16, %f16;
	fma.rn.f32 	%f18, %f14, %f14, %f17;
	setp.le.f32 	%p27, %f18, 0f3F800000;
	selp.u32 	%r416, 1, 0, %p27;
	add.s32 	%r417, %r411, %r416;
	add.s32 	%r418, %r532, %r443;
	add.s32 	%r419, %r418, 2174622;
	cvt.rn.f32.u32 	%f19, %r419;
	fma.rn.f32 	%f20, %f19, 0f2F800000, 0f2F000000;
	add.s32 	%r420, %r400, 2537059;
	cvt.rn.f32.u32 	%f21, %r420;
	fma.rn.f32 	%f22, %f21, 0f2F800000, 0f2F000000;
	mul.f32 	%f23, %f22, %f22;
	fma.rn.f32 	%f24, %f20, %f20, %f23;
	setp.le.f32 	%p28, %f24, 0f3F800000;
	selp.u32 	%r421, 1, 0, %p28;
	add.s32 	%r539, %r417, %r421;
	add.s32 	%r538, %r538, 4;
	add.s32 	%r532, %r532, 2899496;
	setp.ne.s32 	%p29, %r538, 12800;
	@%p29 bra 	$L__BB0_43;
	add.s32 	%r422, %r3, 688452608;
	st.global.v2.u32 	[%rd2+8], {%r445, %r444};
	st.global.v2.u32 	[%rd2+16], {%r443, %r442};
	st.global.v2.u32 	[%rd2], {%r422, %r446};
	cvta.to.global.u64 	%rd18, %rd8;
	cvt.rn.f32.u32 	%f25, %r539;
	cvt.f64.f32 	%fd1, %f25;
	mul.f64 	%fd2, %fd1, 0d4010000000000000;
	div.rn.f64 	%fd3, %fd2, 0d40C9000000000000;
	cvt.rn.f32.f64 	%f26, %fd3;
	shl.b64 	%rd19, %rd1, 2;
	add.s64 	%rd20, %rd18, %rd19;
	st.global.f32 	[%rd20], %f26;
	ret;

}


// ===== COMPILED SASS (sm_100) =====

	.target	sm_100

	.elftype	@"ET_EXEC"


//--------------------- .note.nv.tkinfo           --------------------------
	.section	.note.nv.tkinfo,"",@"SHT_NOTE"
	.sectionflags	@"SHF_NOTE_NV_TKINFO"
	.tkinfo
        /*0018*/ 	.word	0x00000002
        /*0030*/ 	.string	""
        /*0030*/ 	.string	"ptxas"
        /*0030*/ 	.string	"Cuda compilation tools, release 13.0, V13.0.88"
        /*0030*/ 	.string	"Build cuda_13.0.r13.0/compiler.36424714_0"
        /*0030*/ 	.string	"-arch sm_100 -m 64 "



//--------------------- .note.nv.cuinfo           --------------------------
	.section	.note.nv.cuinfo,"",@"SHT_NOTE"
	.sectionflags	@"SHF_NOTE_NV_CUINFO"
        /*0018*/ 	.short	0x0002
        /*001a*/ 	.short	0x0064
        /*001c*/ 	.short	0x0082
	.zero		2


//--------------------- .nv.info                  --------------------------
	.section	.nv.info,"",@"SHT_CUDA_INFO"
	.align	4


	//----- nvinfo : EIATTR_REGCOUNT
	.align		4
        /*0000*/ 	.byte	0x04, 0x2f
        /*0002*/ 	.short	(.L_10 - .L_9)
	.align		4
.L_9:
        /*0004*/ 	.word	index@(_Z10gpu_randomP17curandStateXORWOWPf)
        /*0008*/ 	.word	0x0000001f


	//----- nvinfo : EIATTR_FRAME_SIZE
	.align		4
.L_10:
        /*000c*/ 	.byte	0x04, 0x11
        /*000e*/ 	.short	(.L_12 - .L_11)
	.align		4
.L_11:
        /*0010*/ 	.word	index@($__internal_0_$__cuda_sm20_div_rn_f64_full)
        /*0014*/ 	.word	0x00000000


	//----- nvinfo : EIATTR_FRAME_SIZE
	.align		4
.L_12:
        /*0018*/ 	.byte	0x04, 0x11
        /*001a*/ 	.short	(.L_14 - .L_13)
	.align		4
.L_13:
        /*001c*/ 	.word	index@(_Z10gpu_randomP17curandStateXORWOWPf)
        /*0020*/ 	.word	0x00000000


	//----- nvinfo : EIATTR_MIN_STACK_SIZE
	.align		4
.L_14:
        /*0024*/ 	.byte	0x04, 0x12
        /*0026*/ 	.short	(.L_16 - .L_15)
	.align		4
.L_15:
        /*0028*/ 	.word	index@(_Z10gpu_randomP17curandStateXORWOWPf)
        /*002c*/ 	.word	0x00000000
.L_16:


//--------------------- .nv.compat                --------------------------
	.section	.nv.compat,"",@"SHT_CUDA_COMPAT_INFO"
	.align	4
        /*0000*/ 	.byte	0x02, 0x09, 0x00, 0x00, 0x02, 0x02, 0x01, 0x00, 0x02, 0x05, 0x05, 0x00, 0x03, 0x07, 0x01, 0x01
        /*0010*/ 	.byte	0x02, 0x03, 0x00, 0x00, 0x02, 0x06, 0x01, 0x00, 0x04, 0x0b, 0x08, 0x00, 0x01, 0x00, 0x00, 0x00
        /*0020*/ 	.byte	0x00, 0x00, 0x00, 0x00


//--------------------- .nv.info._Z10gpu_randomP17curandStateXORWOWPf --------------------------
	.section	.nv.info._Z10gpu_randomP17curandStateXORWOWPf,"",@"SHT_CUDA_INFO"
	.sectionflags	@""
	.align	4


	//----- nvinfo : EIATTR_CUDA_API_VERSION
	.align		4
        /*0000*/ 	.byte	0x04, 0x37
        /*0002*/ 	.short	(.L_18 - .L_17)
.L_17:
        /*0004*/ 	.word	0x00000082


	//----- nvinfo : EIATTR_KPARAM_INFO
	.align		4
.L_18:
        /*0008*/ 	.byte	0x04, 0x17
        /*000a*/ 	.short	(.L_20 - .L_19)
.L_19:
        /*000c*/ 	.word	0x00000000
        /*0010*/ 	.short	0x0001
        /*0012*/ 	.short	0x0008
        /*0014*/ 	.byte	0x00, 0xf5, 0x21, 0x00


	//----- nvinfo : EIATTR_KPARAM_INFO
	.align		4
.L_20:
        /*0018*/ 	.byte	0x04, 0x17
        /*001a*/ 	.short	(.L_22 - .L_21)
.L_21:
        /*001c*/ 	.word	0x00000000
        /*0020*/ 	.short	0x0000
        /*0022*/ 	.short	0x0000
        /*0024*/ 	.byte	0x00, 0xf5, 0x21, 0x00


	//----- nvinfo : EIATTR_SPARSE_MMA_MASK
	.align		4
.L_22:
        /*0028*/ 	.byte	0x03, 0x50
        /*002a*/ 	.short	0x0000


	//----- nvinfo : EIATTR_MAXREG_COUNT
	.align		4
        /*002c*/ 	.byte	0x03, 0x1b
        /*002e*/ 	.short	0x00ff


	//----- nvinfo : EIATTR_MERCURY_ISA_VERSION
	.align		4
        /*0030*/ 	.byte	0x03, 0x5f
        /*0032*/ 	.short	0x0101


	//----- nvinfo : EIATTR_VRC_CTA_INIT_COUNT
	.align		4
        /*0034*/ 	.byte	0x02, 0x4a
	.zero		1
	.zero		1


	//----- nvinfo : EIATTR_EXIT_INSTR_OFFSETS
	.align		4
        /*0038*/ 	.byte	0x04, 0x1c
        /*003a*/ 	.short	(.L_24 - .L_23)


	//   ....[0]....
.L_23:
        /*003c*/ 	.word	0x00001820


	//----- nvinfo : EIATTR_CRS_STACK_SIZE
	.align		4
.L_24:
        /*0040*/ 	.byte	0x04, 0x1e
        /*0042*/ 	.short	(.L_26 - .L_25)
.L_25:
        /*0044*/ 	.word	0x00000000


	//----- nvinfo : EIATTR_CBANK_PARAM_SIZE
	.align		4
.L_26:
        /*0048*/ 	.byte	0x03, 0x19
        /*004a*/ 	.short	0x0010


	//----- nvinfo : EIATTR_PARAM_CBANK
	.align		4
        /*004c*/ 	.byte	0x04, 0x0a
        /*004e*/ 	.short	(.L_28 - .L_27)
	.align		4
.L_27:
        /*0050*/ 	.word	index@(.nv.constant0._Z10gpu_randomP17curandStateXORWOWPf)
        /*0054*/ 	.short	0x0380
        /*0056*/ 	.short	0x0010


	//----- nvinfo : EIATTR_SW_WAR
	.align		4
.L_28:
        /*0058*/ 	.byte	0x04, 0x36
        /*005a*/ 	.short	(.L_30 - .L_29)
.L_29:
        /*005c*/ 	.word	0x00000008
.L_30:


//--------------------- .nv.callgraph             --------------------------
	.section	.nv.callgraph,"",@"SHT_CUDA_CALLGRAPH"
	.align	4
	.sectionentsize	8
	.align		4
        /*0000*/ 	.word	0x00000000
	.align		4
        /*0004*/ 	.word	0xffffffff
	.align		4
        /*0008*/ 	.word	0x00000000
	.align		4
        /*000c*/ 	.word	0xfffffffe
	.align		4
        /*0010*/ 	.word	0x00000000
	.align		4
        /*0014*/ 	.word	0xfffffffd
	.align		4
        /*0018*/ 	.word	0x00000000
	.align		4
        /*001c*/ 	.word	0xfffffffc


//--------------------- .nv.constant4             --------------------------
	.section	.nv.constant4,"a",@progbits
	.align	8
	.align		8
.nv.constant4:
        /*0000*/ 	.dword	precalc_xorwow_matrix
	.align		8
        /*0008*/ 	.dword	precalc_xorwow_offset_matrix
	.align		8
        /*0010*/ 	.dword	mrg32k3aM1
	.align		8
        /*0018*/ 	.dword	mrg32k3aM2
	.align		8
        /*0020*/ 	.dword	mrg32k3aM1SubSeq
	.align		8
        /*0028*/ 	.dword	mrg32k3aM2SubSeq
	.align		8
        /*0030*/ 	.dword	mrg32k3aM1Seq
	.align		8
        /*0038*/ 	.dword	mrg32k3aM2Seq


//--------------------- .nv.constant3             --------------------------
	.section	.nv.constant3,"a",@progbits
	.align	8
.nv.constant3:
	.type		__cr_lgamma_table,@object
	.size		__cr_lgamma_table,(.L_8 - __cr_lgamma_table)
__cr_lgamma_table:
        /*0000*/ 	.byte	0x00, 0x00, 0x00, 0x00, 0x00, 0x00, 0x00, 0x00, 0x00, 0x00, 0x00, 0x00, 0x00, 0x00, 0x00, 0x00
        /*0010*/ 	.byte	0xef, 0x39, 0xfa, 0xfe, 0x42, 0x2e, 0xe6, 0x3f, 0x02, 0x20, 0x2a, 0xfa, 0x0b, 0xab, 0xfc, 0x3f
        /*0020*/ 	.byte	0xf9, 0x2c, 0x92, 0x7c, 0xa7, 0x6c, 0x09, 0x40, 0xc9, 0x79, 0x44, 0x3c, 0x64, 0x26, 0x13, 0x40
        /*0030*/ 	.byte	0xca, 0x01, 0xcf, 0x3a, 0x27, 0x51, 0x1a, 0x40, 0x30, 0xcc, 0x2d, 0xf3, 0xe1, 0x0c, 0x21, 0x40
        /*0040*/ 	.byte	0x0d, 0xb7, 0xfc, 0x82, 0x8e, 0x35, 0x25, 0x40
.L_8:


//--------------------- .text._Z10gpu_randomP17curandStateXORWOWPf --------------------------
	.section	.text._Z10gpu_randomP17curandStateXORWOWPf,"ax",@progbits
	.align	128
        .global         _Z10gpu_randomP17curandStateXORWOWPf
        .type           _Z10gpu_randomP17curandStateXORWOWPf,@function
        .size           _Z10gpu_randomP17curandStateXORWOWPf,(.L_x_16 - _Z10gpu_randomP17curandStateXORWOWPf)
        .other          _Z10gpu_randomP17curandStateXORWOWPf,@"STO_CUDA_ENTRY STV_DEFAULT"
_Z10gpu_randomP17curandStateXORWOWPf:
.text._Z10gpu_randomP17curandStateXORWOWPf:
[----:B------:R-:W-:Y:S01]  /*0000*/  LDC R1, c[0x0][0x37c] ;  /* 0x0000df00ff017b82 */ /* 0x000fe20000000800 */
[----:B------:R-:W0:Y:S01]  /*0010*/  S2R R0, SR_TID.X ;  /* 0x0000000000007919 */ /* 0x000e220000002100 */
[----:B------:R-:W0:Y:S06]  /*0020*/  LDCU UR4, c[0x0][0x360] ;  /* 0x00006c00ff0477ac */ /* 0x000e2c0008000800 */
[----:B------:R-:W1:Y:S01]  /*0030*/  LDC.64 R8, c[0x0][0x380] ;  /* 0x0000e000ff087b82 */ /* 0x000e620000000a00 */
[----:B------:R-:W-:Y:S01]  /*0040*/  BSSY.RECONVERGENT B0, `(.L_x_0) ;  /* 0x00000ec000007945 */ /* 0x000fe20003800200 */
[----:B------:R-:W0:Y:S01]  /*0050*/  S2R R3, SR_CTAID.X ;  /* 0x0000000000037919 */ /* 0x000e220000002500 */
[----:B------:R-:W2:Y:S01]  /*0060*/  LDCU.64 UR6, c[0x0][0x358] ;  /* 0x00006b00ff0677ac */ /* 0x000ea20008000a00 */
[----:B0-----:R-:W-:-:S02]  /*0070*/  IMAD R0, R3, UR4, R0 ;  /* 0x0000000403007c24 */ /* 0x001fc4000f8e0200 */
[----:B------:R-:W-:Y:S02]  /*0080*/  IMAD.MOV.U32 R3, RZ, RZ, -0x266e14b1 ;  /* 0xd991eb4fff037424 */ /* 0x000fe400078e00ff */
[C---:B-1----:R-:W-:Y:S01]  /*0090*/  IMAD.WIDE R8, R0.reuse, 0x30, R8 ;  /* 0x0000003000087825 */ /* 0x042fe200078e0208 */
[C---:B------:R-:W-:Y:S02]  /*00a0*/  LOP3.LUT R2, R0.reuse, 0xaad26b49, RZ, 0x3c, !PT ;  /* 0xaad26b4900027812 */ /* 0x040fe400078e3cff */
[----:B------:R-:W-:-:S03]  /*00b0*/  ISETP.GT.AND P0, PT, R0, -0x1, PT ;  /* 0xffffffff0000780c */ /* 0x000fc60003f04270 */
[----:B------:R-:W-:Y:S01]  /*00c0*/  IMAD R2, R2, 0x4182bed5, RZ ;  /* 0x4182bed502027824 */ /* 0x000fe200078e02ff */
[----:B------:R-:W-:Y:S02]  /*00d0*/  SEL R3, R3, 0x8bf16996, P0 ;  /* 0x8bf1699603037807 */ /* 0x000fe40000000000 */
[----:B------:R-:W-:Y:S01]  /*00e0*/  ISETP.NE.AND P0, PT, R0, RZ, PT ;  /* 0x000000ff0000720c */ /* 0x000fe20003f05270 */
[C---:B------:R-:W-:Y:S01]  /*00f0*/  VIADD R5, R2.reuse, 0x583f19 ;  /* 0x00583f1902057836 */ /* 0x040fe20000000000 */
[C---:B------:R-:W-:Y:S01]  /*0100*/  LOP3.LUT R4, R3.reuse, 0x5491333, RZ, 0x3c, !PT ;  /* 0x0549133303047812 */ /* 0x040fe200078e3cff */
[C---:B------:R-:W-:Y:S01]  /*0110*/  IMAD.IADD R10, R2.reuse, 0x1, R3 ;  /* 0x00000001020a7824 */ /* 0x040fe200078e0203 */
[C---:B------:R-:W-:Y:S01]  /*0120*/  LOP3.LUT R6, R2.reuse, 0x159a55e5, RZ, 0x3c, !PT ;  /* 0x159a55e502067812 */ /* 0x040fe200078e3cff */
[----:B------:R-:W-:Y:S02]  /*0130*/  VIADD R7, R3, 0x1f123bb5 ;  /* 0x1f123bb503077836 */ /* 0x000fe40000000000 */
[----:B------:R-:W-:Y:S01]  /*0140*/  VIADD R3, R2, 0x75bcd15 ;  /* 0x075bcd1502037836 */ /* 0x000fe20000000000 */
[----:B--2---:R0:W-:Y:S01]  /*0150*/  STG.E.64 desc[UR6][R8.64+0x10], R4 ;  /* 0x0000100408007986 */ /* 0x0041e2000c101b06 */
[----:B------:R-:W-:Y:S01]  /*0160*/  VIADD R2, R10, 0x64f0c9 ;  /* 0x0064f0c90a027836 */ /* 0x000fe20000000000 */
[----:B------:R-:W-:-:S02]  /*0170*/  SHF.R.S32.HI R10, RZ, 0x1f, R0 ;  /* 0x0000001fff0a7819 */ /* 0x000fc40000011400 */
[----:B------:R0:W-:Y:S04]  /*0180*/  STG.E.64 desc[UR6][R8.64+0x8], R6 ;  /* 0x0000080608007986 */ /* 0x0001e8000c101b06 */
[----:B------:R0:W-:Y:S01]  /*0190*/  STG.E.64 desc[UR6][R8.64], R2 ;  /* 0x0000000208007986 */ /* 0x0001e2000c101b06 */
[----:B------:R-:W-:Y:S05]  /*01a0*/  @!P0 BRA `(.L_x_1) ;  /* 0x0000000c00548947 */ /* 0x000fea0003800000 */
[----:B0-----:R-:W-:Y:S02]  /*01b0*/  IMAD.MOV.U32 R2, RZ, RZ, R10 ;  /* 0x000000ffff027224 */ /* 0x001fe400078e000a */
[----:B------:R-:W-:Y:S02]  /*01c0*/  IMAD.MOV.U32 R12, RZ, RZ, RZ ;  /* 0x000000ffff0c7224 */ /* 0x000fe400078e00ff */
[----:B------:R-:W-:-:S07]  /*01d0*/  IMAD.MOV.U32 R13, RZ, RZ, R0 ;  /* 0x000000ffff0d7224 */ /* 0x000fce00078e0000 */
.L_x_7:
[----:B------:R-:W-:Y:S01]  /*01e0*/  LOP3.LUT R8, R13, 0x3, RZ, 0xc0, !PT ;  /* 0x000000030d087812 */ /* 0x000fe200078ec0ff */
[----:B------:R-:W-:Y:S03]  /*01f0*/  BSSY.RECONVERGENT B1, `(.L_x_2) ;  /* 0x00000ca000017945 */ /* 0x000fe60003800200 */
[----:B------:R-:W-:-:S04]  /*0200*/  ISETP.NE.U32.AND P0, PT, R8, RZ, PT ;  /* 0x000000ff0800720c */ /* 0x000fc80003f05070 */
[----:B------:R-:W-:-:S13]  /*0210*/  ISETP.NE.AND.EX P0, PT, RZ, RZ, PT, P0 ;  /* 0x000000ffff00720c */ /* 0x000fda0003f05300 */
[----:B0-----:R-:W-:Y:S05]  /*0220*/  @!P0 BRA `(.L_x_3) ;  /* 0x0000000c00188947 */ /* 0x001fea0003800000 */
[----:B------:R-:W0:Y:S01]  /*0230*/  LDC.64 R8, c[0x4][RZ] ;  /* 0x01000000ff087b82 */ /* 0x000e220000000a00 */
[----:B------:R-:W-:Y:S02]  /*0240*/  IMAD.MOV.U32 R14, RZ, RZ, RZ ;  /* 0x000000ffff0e7224 */ /* 0x000fe400078e00ff */
[----:B0-----:R-:W-:-:S07]  /*0250*/  IMAD.WIDE.U32 R8, R12, 0xc80, R8 ;  /* 0x00000c800c087825 */ /* 0x001fce00078e0008 */
.L_x_6:
[----:B------:R-:W-:Y:S01]  /*0260*/  IMAD.MOV.U32 R15, RZ, RZ, RZ ;  /* 0x000000ffff0f7224 */ /* 0x000fe200078e00ff */
[----:B0-----:R-:W-:Y:S02]  /*0270*/  CS2R R4, SRZ ;  /* 0x0000000000047805 */ /* 0x001fe4000001ff00 */
[----:B------:R-:W-:Y:S01]  /*0280*/  CS2R R6, SRZ ;  /* 0x0000000000067805 */ /* 0x000fe2000001ff00 */
[----:B------:R-:W-:-:S07]  /*0290*/  IMAD.MOV.U32 R3, RZ, RZ, RZ ;  /* 0x000000ffff037224 */ /* 0x000fce00078e00ff */
.L_x_5:
[----:B------:R-:W0:Y:S02]  /*02a0*/  LDC.64 R10, c[0x0][0x380] ;  /* 0x0000e000ff0a7b82 */ /* 0x000e240000000a00 */
[----:B0-----:R-:W-:-:S04]  /*02b0*/  IMAD.WIDE R10, R0, 0x30, R10 ;  /* 0x00000030000a7825 */ /* 0x001fc800078e020a */
[----:B------:R-:W-:-:S05]  /*02c0*/  IMAD.WIDE.U32 R10, R15, 0x4, R10 ;  /* 0x000000040f0a7825 */ /* 0x000fca00078e000a */
[----:B------:R0:W5:Y:S01]  /*02d0*/  LDG.E R16, desc[UR6][R10.64+0x4] ;  /* 0x000004060a107981 */ /* 0x000162000c1e1900 */
[----:B------:R-:W-:-:S07]  /*02e0*/  IMAD.MOV.U32 R17, RZ, RZ, RZ ;  /* 0x000000ffff117224 */ /* 0x000fce00078e00ff */
.L_x_4:
[----:B-----5:R-:W-:Y:S01]  /*02f0*/  SHF.R.U32.HI R23, RZ, R17, R16 ;  /* 0x00000011ff177219 */ /* 0x020fe20000011610 */
[----:B0-----:R-:W-:-:S03]  /*0300*/  IMAD.SHL.U32 R10, R15, 0x20, RZ ;  /* 0x000000200f0a7824 */ /* 0x001fc600078e00ff */
[----:B------:R-:W-:Y:S01]  /*0310*/  LOP3.LUT R11, R23, 0x1, RZ, 0xc0, !PT ;  /* 0x00000001170b7812 */ /* 0x000fe200078ec0ff */
[----:B------:R-:W-:-:S03]  /*0320*/  IMAD.IADD R10, R10, 0x1, R17 ;  /* 0x000000010a0a7824 */ /* 0x000fc600078e0211 */
[----:B------:R-:W-:Y:S01]  /*0330*/  ISETP.NE.U32.AND P0, PT, R11, 0x1, PT ;  /* 0x000000010b00780c */ /* 0x000fe20003f05070 */
[----:B------:R-:W-:-:S03]  /*0340*/  IMAD R11, R10, 0x5, RZ ;  /* 0x000000050a0b7824 */ /* 0x000fc600078e02ff */
[----:B------:R-:W-:Y:S01]  /*0350*/  R2P PR, R23, 0x7e ;  /* 0x0000007e17007804 */ /* 0x000fe20000000000 */
[----:B------:R-:W-:-:S08]  /*0360*/  IMAD.WIDE.U32 R10, R11, 0x4, R8 ;  /* 0x000000040b0a7825 */ /* 0x000fd000078e0008 */
[----:B------:R-:W2:Y:S04]  /*0370*/  @!P0 LDG.E R20, desc[UR6][R10.64+0x10] ;  /* 0x000010060a148981 */ /* 0x000ea8000c1e1900 */
[----:B------:R-:W3:Y:S04]  /*0380*/  @P1 LDG.E R22, desc[UR6][R10.64+0x24] ;  /* 0x000024060a161981 */ /* 0x000ee8000c1e1900 */
[----:B------:R-:W4:Y:S04]  /*0390*/  @P2 LDG.E R24, desc[UR6][R10.64+0x38] ;  /* 0x000038060a182981 */ /* 0x000f28000c1e1900 */
[----:B------:R-:W4:Y:S04]  /*03a0*/  @P3 LDG.E R26, desc[UR6][R10.64+0x4c] ;  /* 0x00004c060a1a3981 */ /* 0x000f28000c1e1900 */
[----:B------:R-:W4:Y:S04]  /*03b0*/  @P4 LDG.E R28, desc[UR6][R10.64+0x60] ;  /* 0x000060060a1c4981 */ /* 0x000f28000c1e1900 */
[----:B------:R-:W4:Y:S04]  /*03c0*/  @!P0 LDG.E R18, desc[UR6][R10.64] ;  /* 0x000000060a128981 */ /* 0x000f28000c1e1900 */
[----:B------:R-:W4:Y:S04]  /*03d0*/  @!P0 LDG.E R19, desc[UR6][R10.64+0x4] ;  /* 0x000004060a138981 */ /* 0x000f28000c1e1900 */
[----:B------:R-:W4:Y:S04]  /*03e0*/  @P5 LDG.E R21, desc[UR6][R10.64+0x74] ;  /* 0x000074060a155981 */ /* 0x000f28000c1e1900 */
[----:B------:R-:W4:Y:S04]  /*03f0*/  @P1 LDG.E R25, desc[UR6][R10.64+0x20] ;  /* 0x000020060a191981 */ /* 0x000f28000c1e1900 */
[----:B------:R-:W4:Y:S01]  /*0400*/  @P3 LDG.E R27, desc[UR6][R10.64+0x48] ;  /* 0x000048060a1b3981 */ /* 0x000f22000c1e1900 */
[----:B--2---:R-:W-:-:S03]  /*0410*/  @!P0 LOP3.LUT R5, R5, R20, RZ, 0x3c, !PT ;  /* 0x0000001405058212 */ /* 0x004fc600078e3cff */
[----:B------:R-:W2:Y:S01]  /*0420*/  @P1 LDG.E R20, desc[UR6][R10.64+0x14] ;  /* 0x000014060a141981 */ /* 0x000ea2000c1e1900 */
[----:B---3--:R-:W-:-:S03]  /*0430*/  @P1 LOP3.LUT R5, R5, R22, RZ, 0x3c, !PT ;  /* 0x0000001605051212 */ /* 0x008fc600078e3cff */
[----:B------:R-:W3:Y:S01]  /*0440*/  @P1 LDG.E R22, desc[UR6][R10.64+0x1c] ;  /* 0x00001c060a161981 */ /* 0x000ee2000c1e1900 */
[----:B----4-:R-:W-:-:S03]  /*0450*/  @P2 LOP3.LUT R5, R5, R24, RZ, 0x3c, !PT ;  /* 0x0000001805052212 */ /* 0x010fc600078e3cff */
[----:B------:R-:W4:Y:S01]  /*0460*/  @P2 LDG.E R24, desc[UR6][R10.64+0x28] ;  /* 0x000028060a182981 */ /* 0x000f22000c1e1900 */
[----:B------:R-:W-:-:S03]  /*0470*/  @P3 LOP3.LUT R5, R5, R26, RZ, 0x3c, !PT ;  /* 0x0000001a05053212 */ /* 0x000fc600078e3cff */
[----:B------:R-:W3:Y:S01]  /*0480*/  @P6 LDG.E R26, desc[UR6][R10.64+0x88] ;  /* 0x000088060a1a6981 */ /* 0x000ee2000c1e1900 */
[----:B------:R-:W-:Y:S02]  /*0490*/  @P4 LOP3.LUT R5, R5, R28, RZ, 0x3c, !PT ;  /* 0x0000001c05054212 */ /* 0x000fe400078e3cff */
[----:B------:R-:W-:Y:S02]  /*04a0*/  @!P0 LOP3.LUT R3, R3, R18, RZ, 0x3c, !PT ;  /* 0x0000001203038212 */ /* 0x000fe400078e3cff */
[----:B------:R-:W3:Y:S01]  /*04b0*/  @!P0 LDG.E R18, desc[UR6][R10.64+0x8] ;  /* 0x000008060a128981 */ /* 0x000ee2000c1e1900 */
[----:B------:R-:W-:-:S03]  /*04c0*/  @!P0 LOP3.LUT R6, R6, R19, RZ, 0x3c, !PT ;  /* 0x0000001306068212 */ /* 0x000fc600078e3cff */
[----:B------:R-:W3:Y:S01]  /*04d0*/  @!P0 LDG.E R19, desc[UR6][R10.64+0xc] ;  /* 0x00000c060a138981 */ /* 0x000ee2000c1e1900 */
[----:B------:R-:W-:-:S03]  /*04e0*/  @P5 LOP3.LUT R5, R5, R21, RZ, 0x3c, !PT ;  /* 0x0000001505055212 */ /* 0x000fc600078e3cff */
[----:B------:R-:W3:Y:S01]  /*04f0*/  @P1 LDG.E R21, desc[UR6][R10.64+0x18] ;  /* 0x000018060a151981 */ /* 0x000ee2000c1e1900 */
[----:B--2---:R-:W-:-:S03]  /*0500*/  @P1 LOP3.LUT R3, R3, R20, RZ, 0x3c, !PT ;  /* 0x0000001403031212 */ /* 0x004fc600078e3cff */
[----:B------:R-:W2:Y:S01]  /*0510*/  @P3 LDG.E R20, desc[UR6][R10.64+0x3c] ;  /* 0x00003c060a143981 */ /* 0x000ea2000c1e1900 */
[----:B----4-:R-:W-:-:S03]  /*0520*/  @P2 LOP3.LUT R3, R3, R24, RZ, 0x3c, !PT ;  /* 0x0000001803032212 */ /* 0x010fc600078e3cff */
[----:B------:R-:W4:Y:S01]  /*0530*/  @P4 LDG.E R24, desc[UR6][R10.64+0x50] ;  /* 0x000050060a184981 */ /* 0x000f22000c1e1900 */
[----:B---3--:R-:W-:-:S03]  /*0540*/  @!P0 LOP3.LUT R7, R7, R18, RZ, 0x3c, !PT ;  /* 0x0000001207078212 */ /* 0x008fc600078e3cff */
[----:B------:R-:W3:Y:S01]  /*0550*/  @P2 LDG.E R18, desc[UR6][R10.64+0x30] ;  /* 0x000030060a122981 */ /* 0x000ee2000c1e1900 */
[----:B------:R-:W-:-:S03]  /*0560*/  @!P0 LOP3.LUT R4, R4, R19, RZ, 0x3c, !PT ;  /* 0x0000001304048212 */ /* 0x000fc600078e3cff */
[----:B------:R-:W3:Y:S01]  /*0570*/  @P2 LDG.E R19, desc[UR6][R10.64+0x2c] ;  /* 0x00002c060a132981 */ /* 0x000ee2000c1e1900 */
[----:B------:R-:W-:-:S03]  /*0580*/  @P1 LOP3.LUT R6, R6, R21, RZ, 0x3c, !PT ;  /* 0x0000001506061212 */ /* 0x000fc600078e3cff */
[----:B------:R-:W3:Y:S01]  /*0590*/  @P2 LDG.E R21, desc[UR6][R10.64+0x34] ;  /* 0x000034060a152981 */ /* 0x000ee2000c1e1900 */
[----:B------:R-:W-:Y:S02]  /*05a0*/  @P1 LOP3.LUT R7, R7, R22, RZ, 0x3c, !PT ;  /* 0x0000001607071212 */ /* 0x000fe400078e3cff */
[----:B------:R-:W-:Y:S01]  /*05b0*/  @P1 LOP3.LUT R4, R4, R25, RZ, 0x3c, !PT ;  /* 0x0000001904041212 */ /* 0x000fe200078e3cff */
[----:B------:R-:W3:Y:S04]  /*05c0*/  @P3 LDG.E R22, desc[UR6][R10.64+0x44] ;  /* 0x000044060a163981 */ /* 0x000ee8000c1e1900 */
[----:B------:R-:W3:Y:S01]  /*05d0*/  @P3 LDG.E R25, desc[UR6][R10.64+0x40] ;  /* 0x000040060a193981 */ /* 0x000ee2000c1e1900 */
[----:B--2---:R-:W-:-:S03]  /*05e0*/  @P3 LOP3.LUT R3, R3, R20, RZ, 0x3c, !PT ;  /* 0x0000001403033212 */ /* 0x004fc600078e3cff */
[----:B------:R-:W2:Y:S01]  /*05f0*/  @P5 LDG.E R20, desc[UR6][R10.64+0x64] ;  /* 0x000064060a145981 */ /* 0x000ea2000c1e1900 */
[----:B----4-:R-:W-:-:S03]  /*0600*/  @P4 LOP3.LUT R3, R3, R24, RZ, 0x3c, !PT ;  /* 0x0000001803034212 */ /* 0x010fc600078e3cff */
[----:B------:R-:W4:Y:S01]  /*0610*/  @P6 LDG.E R24, desc[UR6][R10.64+0x78] ;  /* 0x000078060a186981 */ /* 0x000f22000c1e1900 */
[----:B---3--:R-:W-:-:S03]  /*0620*/  @P2 LOP3.LUT R7, R7, R18, RZ, 0x3c, !PT ;  /* 0x0000001207072212 */ /* 0x008fc600078e3cff */
[----:B------:R-:W3:Y:S01]  /*0630*/  @P4 LDG.E R18, desc[UR6][R10.64+0x58] ;  /* 0x000058060a124981 */ /* 0x000ee2000c1e1900 */
[----:B------:R-:W-:-:S03]  /*0640*/  @P2 LOP3.LUT R6, R6, R19, RZ, 0x3c, !PT ;  /* 0x0000001306062212 */ /* 0x000fc600078e3cff */
[----:B------:R-:W3:Y:S01]  /*0650*/  @P4 LDG.E R19, desc[UR6][R10.64+0x54] ;  /* 0x000054060a134981 */ /* 0x000ee2000c1e1900 */
[----:B------:R-:W-:-:S03]  /*0660*/  @P2 LOP3.LUT R4, R4, R21, RZ, 0x3c, !PT ;  /* 0x0000001504042212 */ /* 0x000fc600078e3cff */
[----:B------:R-:W3:Y:S01]  /*0670*/  @P4 LDG.E R21, desc[UR6][R10.64+0x5c] ;  /* 0x00005c060a154981 */ /* 0x000ee2000c1e1900 */
[----:B------:R-:W-:Y:S02]  /*0680*/  @P3 LOP3.LUT R7, R7, R22, RZ, 0x3c, !PT ;  /* 0x0000001607073212 */ /* 0x000fe400078e3cff */
[----:B------:R-:W-:Y:S01]  /*0690*/  @P3 LOP3.LUT R4, R4, R27, RZ, 0x3c, !PT ;  /* 0x0000001b04043212 */ /* 0x000fe200078e3cff */
[----:B------:R-:W3:Y:S01]  /*06a0*/  @P5 LDG.E R22, desc[UR6][R10.64+0x6c] ;  /* 0x00006c060a165981 */ /* 0x000ee2000c1e1900 */
[----:B------:R-:W-:-:S03]  /*06b0*/  @P3 LOP3.LUT R6, R6, R25, RZ, 0x3c, !PT ;  /* 0x0000001906063212 */ /* 0x000fc600078e3cff */
[----:B------:R-:W3:Y:S04]  /*06c0*/  @P5 LDG.E R25, desc[UR6][R10.64+0x68] ;  /* 0x000068060a195981 */ /* 0x000ee8000c1e1900 */
[----:B------:R-:W3:Y:S01]  /*06d0*/  @P5 LDG.E R27, desc[UR6][R10.64+0x70] ;  /* 0x000070060a1b5981 */ /* 0x000ee2000c1e1900 */
[----:B------:R-:W-:Y:S02]  /*06e0*/  LOP3.LUT P0, RZ, R23, 0x80, RZ, 0xc0, !PT ;  /* 0x0000008017ff7812 */ /* 0x000fe4000780c0ff */
[----:B--2---:R-:W-:-:S11]  /*06f0*/  @P5 LOP3.LUT R3, R3, R20, RZ, 0x3c, !PT ;  /* 0x0000001403035212 */ /* 0x004fd600078e3cff */
        /* <DEDUP_REMOVED lines=15> */
[----:B------:R-:W-:Y:S02]  /*07f0*/  @P6 LOP3.LUT R5, R5, R26, RZ, 0x3c, !PT ;  /* 0x0000001a05056212 */ /* 0x000fe400078e3cff */
[----:B--2---:R-:W-:Y:S02]  /*0800*/  @P0 LOP3.LUT R3, R3, R20, RZ, 0x3c, !PT ;  /* 0x0000001403030212 */ /* 0x004fe400078e3cff */
[----:B----4-:R-:W-:Y:S02]  /*0810*/  @P0 LOP3.LUT R5, R5, R24, RZ, 0x3c, !PT ;  /* 0x0000001805050212 */ /* 0x010fe400078e3cff */
[----:B---3--:R-:W-:Y:S02]  /*0820*/  @P6 LOP3.LUT R7, R7, R18, RZ, 0x3c, !PT ;  /* 0x0000001207076212 */ /* 0x008fe400078e3cff */
[----:B------:R-:W-:Y:S02]  /*0830*/  @P6 LOP3.LUT R6, R6, R19, RZ, 0x3c, !PT ;  /* 0x0000001306066212 */ /* 0x000fe400078e3cff */
[----:B------:R-:W-:-:S02]  /*0840*/  @P6 LOP3.LUT R4, R4, R21, RZ, 0x3c, !PT ;  /* 0x0000001504046212 */ /* 0x000fc400078e3cff */
[----:B------:R-:W-:Y:S02]  /*0850*/  @P0 LOP3.LUT R7, R7, R22, RZ, 0x3c, !PT ;  /* 0x0000001607070212 */ /* 0x000fe400078e3cff */
[----:B------:R-:W-:Y:S02]  /*0860*/  @P0 LOP3.LUT R6, R6, R25, RZ, 0x3c, !PT ;  /* 0x0000001906060212 */ /* 0x000fe400078e3cff */
[----:B------:R-:W-:Y:S02]  /*0870*/  @P0 LOP3.LUT R4, R4, R27, RZ, 0x3c, !PT ;  /* 0x0000001b04040212 */ /* 0x000fe400078e3cff */
[----:B------:R-:W-:-:S13]  /*0880*/  R2P PR, R23.B1, 0x7f ;  /* 0x0000007f17007804 */ /* 0x000fda0000001000 */
[----:B------:R-:W2:Y:S04]  /*0890*/  @P0 LDG.E R18, desc[UR6][R10.64+0xa0] ;  /* 0x0000a0060a120981 */ /* 0x000ea8000c1e1900 */
[----:B------:R-:W3:Y:S04]  /*08a0*/  @P0 LDG.E R20, desc[UR6][R10.64+0xa8] ;  /* 0x0000a8060a140981 */ /* 0x000ee8000c1e1900 */
[----:B------:R-:W4:Y:S04]  /*08b0*/  @P1 LDG.E R22, desc[UR6][R10.64+0xbc] ;  /* 0x0000bc060a161981 */ /* 0x000f28000c1e1900 */
[----:B------:R-:W4:Y:S04]  /*08c0*/  @P1 LDG.E R24, desc[UR6][R10.64+0xc4] ;  /* 0x0000c4060a181981 */ /* 0x000f28000c1e1900 */
[----:B------:R-:W4:Y:S04]  /*08d0*/  @P0 LDG.E R19, desc[UR6][R10.64+0xa4] ;  /* 0x0000a4060a130981 */ /* 0x000f28000c1e1900 */
[----:B------:R-:W4:Y:S04]  /*08e0*/  @P0 LDG.E R21, desc[UR6][R10.64+0xac] ;  /* 0x0000ac060a150981 */ /* 0x000f28000c1e1900 */
[----:B------:R-:W4:Y:S04]  /*08f0*/  @P1 LDG.E R25, desc[UR6][R10.64+0xb8] ;  /* 0x0000b8060a191981 */ /* 0x000f28000c1e1900 */
[----:B------:R-:W4:Y:S04]  /*0900*/  @P2 LDG.E R26, desc[UR6][R10.64+0xc8] ;  /* 0x0000c8060a1a2981 */ /* 0x000f28000c1e1900 */
[----:B------:R-:W4:Y:S04]  /*0910*/  @P1 LDG.E R27, desc[UR6][R10.64+0xc0] ;  /* 0x0000c0060a1b1981 */ /* 0x000f28000c1e1900 */
[----:B------:R-:W4:Y:S01]  /*0920*/  @P3 LDG.E R28, desc[UR6][R10.64+0xec] ;  /* 0x0000ec060a1c3981 */ /* 0x000f22000c1e1900 */
[----:B--2---:R-:W-:-:S03]  /*0930*/  @P0 LOP3.LUT R3, R3, R18, RZ, 0x3c, !PT ;  /* 0x0000001203030212 */ /* 0x004fc600078e3cff */
[----:B------:R-:W2:Y:S01]  /*0940*/  @P0 LDG.E R18, desc[UR6][R10.64+0xb0] ;  /* 0x0000b0060a120981 */ /* 0x000ea2000c1e1900 */
[----:B---3--:R-:W-:-:S03]  /*0950*/  @P0 LOP3.LUT R7, R7, R20, RZ, 0x3c, !PT ;  /* 0x0000001407070212 */ /* 0x008fc600078e3cff */
[----:B------:R-:W3:Y:S01]  /*0960*/  @P1 LDG.E R20, desc[UR6][R10.64+0xb4] ;  /* 0x0000b4060a141981 */ /* 0x000ee2000c1e1900 */
[----:B----4-:R-:W-:-:S03]  /*0970*/  @P1 LOP3.LUT R7, R7, R22, RZ, 0x3c, !PT ;  /* 0x0000001607071212 */ /* 0x010fc600078e3cff */
[----:B------:R-:W4:Y:S01]  /*0980*/  @P2 LDG.E R22, desc[UR6][R10.64+0xd8] ;  /* 0x0000d8060a162981 */ /* 0x000f22000c1e1900 */
[----:B------:R-:W-:-:S03]  /*0990*/  @P0 LOP3.LUT R6, R6, R19, RZ, 0x3c, !PT ;  /* 0x0000001306060212 */ /* 0x000fc600078e3cff */
[----:B------:R-:W4:Y:S01]  /*09a0*/  @P2 LDG.E R19, desc[UR6][R10.64+0xcc] ;  /* 0x0000cc060a132981 */ /* 0x000f22000c1e1900 */
[----:B------:R-:W-:-:S03]  /*09b0*/  @P0 LOP3.LUT R4, R4, R21, RZ, 0x3c, !PT ;  /* 0x0000001504040212 */ /* 0x000fc600078e3cff */
[----:B------:R-:W4:Y:S01]  /*09c0*/  @P2 LDG.E R21, desc[UR6][R10.64+0xd4] ;  /* 0x0000d4060a152981 */ /* 0x000f22000c1e1900 */
[----:B------:R-:W-:-:S03]  /*09d0*/  @P1 LOP3.LUT R6, R6, R25, RZ, 0x3c, !PT ;  /* 0x0000001906061212 */ /* 0x000fc600078e3cff */
[----:B------:R-:W4:Y:S01]  /*09e0*/  @P3 LDG.E R25, desc[UR6][R10.64+0xe8] ;  /* 0x0000e8060a193981 */ /* 0x000f22000c1e1900 */
[----:B--2---:R-:W-:-:S03]  /*09f0*/  @P0 LOP3.LUT R5, R5, R18, RZ, 0x3c, !PT ;  /* 0x0000001205050212 */ /* 0x004fc600078e3cff */
[----:B------:R-:W2:Y:S01]  /*0a00*/  @P4 LDG.E R18, desc[UR6][R10.64+0xf0] ;  /* 0x0000f0060a124981 */ /* 0x000ea2000c1e1900 */
[----:B------:R-:W-:-:S03]  /*0a10*/  @P1 LOP3.LUT R5, R5, R24, RZ, 0x3c, !PT ;  /* 0x0000001805051212 */ /* 0x000fc600078e3cff */
[----:B------:R-:W2:Y:S01]  /*0a20*/  @P3 LDG.E R24, desc[UR6][R10.64+0xdc] ;  /* 0x0000dc060a183981 */ /* 0x000ea2000c1e1900 */
[----:B---3--:R-:W-:-:S03]  /*0a30*/  @P1 LOP3.LUT R3, R3, R20, RZ, 0x3c, !PT ;  /* 0x0000001403031212 */ /* 0x008fc600078e3cff */
[----:B------:R-:W3:Y:S01]  /*0a40*/  @P2 LDG.E R20, desc[UR6][R10.64+0xd0] ;  /* 0x0000d0060a142981 */ /* 0x000ee2000c1e1900 */
[----:B------:R-:W-:Y:S02]  /*0a50*/  LOP3.LUT P0, RZ, R23, 0x8000, RZ, 0xc0, !PT ;  /* 0x0000800017ff7812 */ /* 0x000fe4000780c0ff */
[----:B------:R-:W-:Y:S01]  /*0a60*/  @P2 LOP3.LUT R3, R3, R26, RZ, 0x3c, !PT ;  /* 0x0000001a03032212 */ /* 0x000fe200078e3cff */
[----:B------:R-:W3:Y:S04]  /*0a70*/  @P3 LDG.E R23, desc[UR6][R10.64+0xe0] ;  /* 0x0000e0060a173981 */ /* 0x000ee8000c1e1900 */
[----:B------:R-:W3:Y:S01]  /*0a80*/  @P3 LDG.E R26, desc[UR6][R10.64+0xe4] ;  /* 0x0000e4060a1a3981 */ /* 0x000ee2000c1e1900 */
[----:B------:R-:W-:Y:S02]  /*0a90*/  @P1 LOP3.LUT R4, R4, R27, RZ, 0x3c, !PT ;  /* 0x0000001b04041212 */ /* 0x000fe400078e3cff */
[----:B----4-:R-:W-:-:S02]  /*0aa0*/  @P2 LOP3.LUT R5, R5, R22, RZ, 0x3c, !PT ;  /* 0x0000001605052212 */ /* 0x010fc400078e3cff */
[----:B------:R-:W4:Y:S01]  /*0ab0*/  @P4 LDG.E R22, desc[UR6][R10.64+0x100] ;  /* 0x000100060a164981 */ /* 0x000f22000c1e1900 */
[----:B------:R-:W-:Y:S02]  /*0ac0*/  @P2 LOP3.LUT R6, R6, R19, RZ, 0x3c, !PT ;  /* 0x0000001306062212 */ /* 0x000fe400078e3cff */
[----:B------:R-:W-:Y:S01]  /*0ad0*/  @P2 LOP3.LUT R4, R4, R21, RZ, 0x3c, !PT ;  /* 0x0000001504042212 */ /* 0x000fe200078e3cff */
[----:B------:R-:W4:Y:S04]  /*0ae0*/  @P4 LDG.E R19, desc[UR6][R10.64+0xf4] ;  /* 0x0000f4060a134981 */ /* 0x000f28000c1e1900 */
[----:B------:R-:W4:Y:S01]  /*0af0*/  @P4 LDG.E R21, desc[UR6][R10.64+0xfc] ;  /* 0x0000fc060a154981 */ /* 0x000f22000c1e1900 */
[----:B------:R-:W-:-:S03]  /*0b00*/  @P3 LOP3.LUT R4, R4, R25, RZ, 0x3c, !PT ;  /* 0x0000001904043212 */ /* 0x000fc600078e3cff */
[----:B------:R-:W4:Y:S01]  /*0b10*/  @P5 LDG.E R25, desc[UR6][R10.64+0x110] ;  /* 0x000110060a195981 */ /* 0x000f22000c1e1900 */
[----:B--2---:R-:W-:-:S03]  /*0b20*/  @P3 LOP3.LUT R3, R3, R24, RZ, 0x3c, !PT ;  /* 0x0000001803033212 */ /* 0x004fc600078e3cff */
[----:B------:R-:W2:Y:S01]  /*0b30*/  @P5 LDG.E R24, desc[UR6][R10.64+0x104] ;  /* 0x000104060a185981 */ /* 0x000ea2000c1e1900 */
[----:B---3--:R-:W-:Y:S02]  /*0b40*/  @P2 LOP3.LUT R7, R7, R20, RZ, 0x3c, !PT ;  /* 0x0000001407072212 */ /* 0x008fe400078e3cff */
[----:B------:R-:W-:Y:S01]  /*0b50*/  @P4 LOP3.LUT R3, R3, R18, RZ, 0x3c, !PT ;  /* 0x0000001203034212 */ /* 0x000fe200078e3cff */
[----:B------:R-:W3:Y:S01]  /*0b60*/  @P4 LDG.E R20, desc[UR6][R10.64+0xf8] ;  /* 0x0000f8060a144981 */ /* 0x000ee2000c1e1900 */
[----:B------:R-:W-:-:S03]  /*0b70*/  @P3 LOP3.LUT R6, R6, R23, RZ, 0x3c, !PT ;  /* 0x0000001706063212 */ /* 0x000fc600078e3cff */
[----:B------:R-:W3:Y:S01]  /*0b80*/  @P5 LDG.E R18, desc[UR6][R10.64+0x114] ;  /* 0x000114060a125981 */ /* 0x000ee2000c1e1900 */
[----:B------:R-:W-:-:S03]  /*0b90*/  @P3 LOP3.LUT R7, R7, R26, RZ, 0x3c, !PT ;  /* 0x0000001a07073212 */ /* 0x000fc600078e3cff */
[----:B------:R-:W3:Y:S04]  /*0ba0*/  @P5 LDG.E R23, desc[UR6][R10.64+0x108] ;  /* 0x000108060a175981 */ /* 0x000ee8000c1e1900 */
[----:B------:R-:W3:Y:S01]  /*0bb0*/  @P5 LDG.E R26, desc[UR6][R10.64+0x10c] ;  /* 0x00010c060a1a5981 */ /* 0x000ee2000c1e1900 */
[----:B------:R-:W-:Y:S02]  /*0bc0*/  @P3 LOP3.LUT R5, R5, R28, RZ, 0x3c, !PT ;  /* 0x0000001c05053212 */ /* 0x000fe400078e3cff */
[----:B----4-:R-:W-:Y:S01]  /*0bd0*/  @P4 LOP3.LUT R6, R6, R19, RZ, 0x3c, !PT ;  /* 0x0000001306064212 */ /* 0x010fe200078e3cff */
[----:B------:R-:W4:Y:S01]  /*0be0*/  @P0 LDG.E R28, desc[UR6][R10.64+0x13c] ;  /* 0x00013c060a1c0981 */ /* 0x000f22000c1e1900 */
[----:B------:R-:W-:Y:S02]  /*0bf0*/  @P4 LOP3.LUT R5, R5, R22, RZ, 0x3c, !PT ;  /* 0x0000001605054212 */ /* 0x000fe400078e3cff */
[----:B------:R-:W-:Y:S01]  /*0c00*/  @P4 LOP3.LUT R4, R4, R21, RZ, 0x3c, !PT ;  /* 0x0000001504044212 */ /* 0x000fe200078e3cff */
[----:B------:R-:W4:Y:S04]  /*0c10*/  @P6 LDG.E R19, desc[UR6][R10.64+0x11c] ;  /* 0x00011c060a136981 */ /* 0x000f28000c1e1900 */
[----:B------:R-:W4:Y:S01]  /*0c20*/  @P6 LDG.E R22, desc[UR6][R10.64+0x120] ;  /* 0x000120060a166981 */ /* 0x000f22000c1e1900 */
[----:B------:R-:W-:-:S03]  /*0c30*/  @P5 LOP3.LUT R4, R4, R25, RZ, 0x3c, !PT ;  /* 0x0000001904045212 */ /* 0x000fc600078e3cff */
[----:B------:R-:W4:Y:S04]  /*0c40*/  @P6 LDG.E R21, desc[UR6][R10.64+0x124] ;  /* 0x000124060a156981 */ /* 0x000f28000c1e1900 */
[----:B------:R-:W4:Y:S01]  /*0c50*/  @P0 LDG.E R25, desc[UR6][R10.64+0x138] ;  /* 0x000138060a190981 */ /* 0x000f22000c1e1900 */
[----:B--2---:R-:W-:-:S03]  /*0c60*/  @P5 LOP3.LUT R3, R3, R24, RZ, 0x3c, !PT ;  /* 0x0000001803035212 */ /* 0x004fc600078e3cff */
[----:B------:R-:W2:Y:S01]  /*0c70*/  @P0 LDG.E R24, desc[UR6][R10.64+0x12c] ;  /* 0x00012c060a180981 */ /* 0x000ea2000c1e1900 */
[----:B---3--:R-:W-:-:S03]  /*0c80*/  @P4 LOP3.LUT R7, R7, R20, RZ, 0x3c, !PT ;  /* 0x0000001407074212 */ /* 0x008fc600078e3cff */
[----:B------:R-:W3:Y:S01]  /*0c90*/  @P6 LDG.E R20, desc[UR6][R10.64+0x118] ;  /* 0x000118060a146981 */ /* 0x000ee2000c1e1900 */
[----:B------:R-:W-:-:S03]  /*0ca0*/  @P5 LOP3.LUT R5, R5, R18, RZ, 0x3c, !PT ;  /* 0x0000001205055212 */ /* 0x000fc600078e3cff */
[----:B------:R-:W2:Y:S01]  /*0cb0*/  @P6 LDG.E R18, desc[UR6][R10.64+0x128] ;  /* 0x000128060a126981 */ /* 0x000ea2000c1e1900 */
[----:B------:R-:W-:-:S03]  /*0cc0*/  @P5 LOP3.LUT R6, R6, R23, RZ, 0x3c, !PT ;  /* 0x0000001706065212 */ /* 0x000fc600078e3cff */
[----:B------:R-:W2:Y:S01]  /*0cd0*/  @P0 LDG.E R23, desc[UR6][R10.64+0x130] ;  /* 0x000130060a170981 */ /* 0x000ea2000c1e1900 */
[----:B------:R-:W-:-:S03]  /*0ce0*/  @P5 LOP3.LUT R7, R7, R26, RZ, 0x3c, !PT ;  /* 0x0000001a07075212 */ /* 0x000fc600078e3cff */
[----:B------:R-:W2:Y:S01]  /*0cf0*/  @P0 LDG.E R26, desc[UR6][R10.64+0x134] ;  /* 0x000134060a1a0981 */ /* 0x000ea2000c1e1900 */
[----:B------:R-:W-:-:S05]  /*0d00*/  VIADD R17, R17, 0x10 ;  /* 0x0000001011117836 */ /* 0x000fca0000000000 */
[----:B------:R-:W-:Y:S02]  /*0d10*/  ISETP.NE.AND P1, PT, R17, 0x20, PT ;  /* 0x000000201100780c */ /* 0x000fe40003f25270 */
[----:B----4-:R-:W-:Y:S02]  /*0d20*/  @P6 LOP3.LUT R6, R6, R19, RZ, 0x3c, !PT ;  /* 0x0000001306066212 */ /* 0x010fe400078e3cff */
[----:B------:R-:W-:Y:S02]  /*0d30*/  @P6 LOP3.LUT R7, R7, R22, RZ, 0x3c, !PT ;  /* 0x0000001607076212 */ /* 0x000fe400078e3cff */
[----:B------:R-:W-:-:S04]  /*0d40*/  @P6 LOP3.LUT R4, R4, R21, RZ, 0x3c, !PT ;  /* 0x0000001504046212 */ /* 0x000fc800078e3cff */
[----:B------:R-:W-:Y:S02]  /*0d50*/  @P0 LOP3.LUT R4, R4, R25, RZ, 0x3c, !PT ;  /* 0x0000001904040212 */ /* 0x000fe400078e3cff */
[----:B---3--:R-:W-:Y:S02]  /*0d60*/  @P6 LOP3.LUT R3, R3, R20, RZ, 0x3c, !PT ;  /* 0x0000001403036212 */ /* 0x008fe400078e3cff */
[----:B--2---:R-:W-:Y:S02]  /*0d70*/  @P6 LOP3.LUT R5, R5, R18, RZ, 0x3c, !PT ;  /* 0x0000001205056212 */ /* 0x004fe400078e3cff */
[----:B------:R-:W-:Y:S02]  /*0d80*/  @P0 LOP3.LUT R3, R3, R24, RZ, 0x3c, !PT ;  /* 0x0000001803030212 */ /* 0x000fe400078e3cff */
[----:B------:R-:W-:Y:S02]  /*0d90*/  @P0 LOP3.LUT R6, R6, R23, RZ, 0x3c, !PT ;  /* 0x0000001706060212 */ /* 0x000fe400078e3cff */
[----:B------:R-:W-:-:S02]  /*0da0*/  @P0 LOP3.LUT R5, R5, R28, RZ, 0x3c, !PT ;  /* 0x0000001c05050212 */ /* 0x000fc400078e3cff */
[----:B------:R-:W-:Y:S01]  /*0db0*/  @P0 LOP3.LUT R7, R7, R26, RZ, 0x3c, !PT ;  /* 0x0000001a07070212 */ /* 0x000fe200078e3cff */
[----:B------:R-:W-:Y:S06]  /*0dc0*/  @P1 BRA `(.L_x_4) ;  /* 0xfffffff400481947 */ /* 0x000fec000383ffff */
[----:B------:R-:W-:-:S05]  /*0dd0*/  VIADD R15, R15, 0x1 ;  /* 0x000000010f0f7836 */ /* 0x000fca0000000000 */
[----:B------:R-:W-:-:S13]  /*0de0*/  ISETP.NE.AND P0, PT, R15, 0x5, PT ;  /* 0x000000050f00780c */ /* 0x000fda0003f05270 */
[----:B------:R-:W-:Y:S05]  /*0df0*/  @P0 BRA `(.L_x_5) ;  /* 0xfffffff400280947 */ /* 0x000fea000383ffff */
[----:B------:R-:W0:Y:S01]  /*0e00*/  LDC.64 R10, c[0x0][0x380] ;  /* 0x0000e000ff0a7b82 */ /* 0x000e220000000a00 */
[----:B------:R-:W-:Y:S01]  /*0e10*/  VIADD R14, R14, 0x1 ;  /* 0x000000010e0e7836 */ /* 0x000fe20000000000 */
[----:B------:R-:W-:-:S04]  /*0e20*/  LOP3.LUT R15, R13, 0x3, RZ, 0xc0, !PT ;  /* 0x000000030d0f7812 */ /* 0x000fc800078ec0ff */
[----:B------:R-:W-:Y:S01]  /*0e30*/  ISETP.GE.U32.AND P0, PT, R14, R15, PT ;  /* 0x0000000f0e00720c */ /* 0x000fe20003f06070 */
[----:B0-----:R-:W-:-:S05]  /*0e40*/  IMAD.WIDE R10, R0, 0x30, R10 ;  /* 0x00000030000a7825 */ /* 0x001fca00078e020a */
[----:B------:R0:W-:Y:S04]  /*0e50*/  STG.E desc[UR6][R10.64+0x4], R3 ;  /* 0x000004030a007986 */ /* 0x0001e8000c101906 */
[----:B------:R0:W-:Y:S04]  /*0e60*/  STG.E.64 desc[UR6][R10.64+0x8], R6 ;  /* 0x000008060a007986 */ /* 0x0001e8000c101b06 */
[----:B------:R0:W-:Y:S01]  /*0e70*/  STG.E.64 desc[UR6][R10.64+0x10], R4 ;  /* 0x000010040a007986 */ /* 0x0001e2000c101b06 */
[----:B------:R-:W-:Y:S05]  /*0e80*/  @!P0 BRA `(.L_x_6) ;  /* 0xfffffff000f48947 */ /* 0x000fea000383ffff */
.L_x_3:
[----:B------:R-:W-:Y:S05]  /*0e90*/  BSYNC.RECONVERGENT B1 ;  /* 0x0000000000017941 */ /* 0x000fea0003800200 */
.L_x_2:
[C---:B------:R-:W-:Y:S01]  /*0ea0*/  ISETP.GT.U32.AND P0, PT, R13.reuse, 0x3, PT ;  /* 0x000000030d00780c */ /* 0x040fe20003f04070 */
[----:B------:R-:W-:Y:S01]  /*0eb0*/  VIADD R12, R12, 0x1 ;  /* 0x000000010c0c7836 */ /* 0x000fe20000000000 */
[--C-:B------:R-:W-:Y:S02]  /*0ec0*/  SHF.R.U64 R13, R13, 0x2, R2.reuse ;  /* 0x000000020d0d7819 */ /* 0x100fe40000001202 */
[----:B------:R-:W-:Y:S02]  /*0ed0*/  ISETP.GT.U32.AND.EX P0, PT, R2, RZ, PT, P0 ;  /* 0x000000ff0200720c */ /* 0x000fe40003f04100 */
[----:B------:R-:W-:-:S11]  /*0ee0*/  SHF.R.U32.HI R2, RZ, 0x2, R2 ;  /* 0x00000002ff027819 */ /* 0x000fd60000011602 */
[----:B------:R-:W-:Y:S05]  /*0ef0*/  @P0 BRA `(.L_x_7) ;  /* 0xfffffff000b80947 */ /* 0x000fea000383ffff */
.L_x_1:
[----:B------:R-:W-:Y:S05]  /*0f00*/  BSYNC.RECONVERGENT B0 ;  /* 0x0000000000007941 */ /* 0x000fea0003800200 */
.L_x_0:
[----:B0-----:R-:W0:Y:S01]  /*0f10*/  LDC.64 R8, c[0x0][0x380] ;  /* 0x0000e000ff087b82 */ /* 0x001e220000000a00 */
[----:B------:R-:W-:Y:S01]  /*0f20*/  IMAD.MOV.U32 R10, RZ, RZ, -0x266e14b1 ;  /* 0xd991eb4fff0a7424 */ /* 0x000fe200078e00ff */
[C---:B------:R-:W-:Y:S01]  /*0f30*/  LOP3.LUT R2, R0.reuse, 0xaad26b49, RZ, 0x3c, !PT ;  /* 0xaad26b4900027812 */ /* 0x040fe200078e3cff */
[----:B------:R-:W-:Y:S01]  /*0f40*/  UMOV UR4, URZ ;  /* 0x000000ff00047c82 */ /* 0x000fe20008000000 */
[----:B------:R-:W-:-:S03]  /*0f50*/  ISETP.GT.AND P0, PT, R0, -0x1, PT ;  /* 0xffffffff0000780c */ /* 0x000fc60003f04270 */
[----:B------:R-:W-:Y:S01]  /*0f60*/  IMAD R2, R2, 0x4182bed5, RZ ;  /* 0x4182bed502027824 */ /* 0x000fe200078e02ff */
[----:B------:R-:W-:Y:S01]  /*0f70*/  SEL R11, R10, 0x8bf16996, P0 ;  /* 0x8bf169960a0b7807 */ /* 0x000fe20000000000 */
[----:B------:R-:W-:-:S04]  /*0f80*/  IMAD.MOV.U32 R10, RZ, RZ, RZ ;  /* 0x000000ffff0a7224 */ /* 0x000fc800078e00ff */
[----:B------:R-:W-:-:S04]  /*0f90*/  IMAD.IADD R2, R2, 0x1, R11 ;  /* 0x0000000102027824 */ /* 0x000fc800078e020b */
[----:B------:R-:W-:Y:S02]  /*0fa0*/  VIADD R12, R2, 0x6a788e ;  /* 0x006a788e020c7836 */ /* 0x000fe40000000000 */
[----:B0-----:R-:W-:-:S05]  /*0fb0*/  IMAD.WIDE R8, R0, 0x30, R8 ;  /* 0x0000003000087825 */ /* 0x001fca00078e0208 */
[----:B------:R0:W-:Y:S04]  /*0fc0*/  STG.E.64 desc[UR6][R8.64+0x18], RZ ;  /* 0x000018ff08007986 */ /* 0x0001e8000c101b06 */
[----:B------:R0:W-:Y:S04]  /*0fd0*/  STG.E desc[UR6][R8.64+0x20], RZ ;  /* 0x000020ff08007986 */ /* 0x0001e8000c101906 */
[----:B------:R0:W-:Y:S02]  /*0fe0*/  STG.E.64 desc[UR6][R8.64+0x28], RZ ;  /* 0x000028ff08007986 */ /* 0x0001e4000c101b06 */
.L_x_8:
[----:B------:R-:W-:Y:S01]  /*0ff0*/  SHF.R.U32.HI R14, RZ, 0x2, R3 ;  /* 0x00000002ff0e7819 */ /* 0x000fe20000011603 */
[----:B------:R-:W-:Y:S01]  /*1000*/  UIADD3 UR4, UPT, UPT, UR4, 0x4, URZ ;  /* 0x0000000404047890 */ /* 0x000fe2000fffe0ff */
[----:B------:R-:W-:Y:S02]  /*1010*/  SHF.R.U32.HI R13, RZ, 0x2, R6 ;  /* 0x00000002ff0d7819 */ /* 0x000fe40000011606 */
[----:B------:R-:W-:Y:S01]  /*1020*/  LOP3.LUT R14, R14, R3, RZ, 0x3c, !PT ;  /* 0x000000030e0e7212 */ /* 0x000fe200078e3cff */
[----:B------:R-:W-:Y:S01]  /*1030*/  IMAD.SHL.U32 R3, R5, 0x10, RZ ;  /* 0x0000001005037824 */ /* 0x000fe200078e00ff */
[----:B------:R-:W-:Y:S01]  /*1040*/  LOP3.LUT R13, R13, R6, RZ, 0x3c, !PT ;  /* 0x000000060d0d7212 */ /* 0x000fe200078e3cff */
[----:B------:R-:W-:Y:S02]  /*1050*/  UISETP.NE.AND UP0, UPT, UR4, 0x3200, UPT ;  /* 0x000032000400788c */ /* 0x000fe4000bf05270 */
[----:B------:R-:W-:-:S05]  /*1060*/  IMAD.SHL.U32 R11, R14, 0x2, RZ ;  /* 0x000000020e0b7824 */ /* 0x000fca00078e00ff */
[----:B------:R-:W-:Y:S01]  /*1070*/  LOP3.LUT R14, R14, R11, R3, 0x96, !PT ;  /* 0x0000000b0e0e7212 */ /* 0x000fe200078e9603 */
[----:B------:R-:W-:-:S03]  /*1080*/  IMAD.SHL.U32 R3, R13, 0x2, RZ ;  /* 0x000000020d037824 */ /* 0x000fc600078e00ff */
[----:B------:R-:W-:Y:S02]  /*1090*/  LOP3.LUT R11, R14, R5, RZ, 0x3c, !PT ;  /* 0x000000050e0b7212 */ /* 0x000fe400078e3cff */
[----:B------:R-:W-:-:S03]  /*10a0*/  SHF.R.U32.HI R14, RZ, 0x2, R7 ;  /* 0x00000002ff0e7819 */ /* 0x000fc60000011607 */
[----:B------:R-:W-:Y:S01]  /*10b0*/  IMAD.SHL.U32 R6, R11, 0x10, RZ ;  /* 0x000000100b067824 */ /* 0x000fe200078e00ff */
[----:B------:R-:W-:-:S04]  /*10c0*/  LOP3.LUT R14, R14, R7, RZ, 0x3c, !PT ;  /* 0x000000070e0e7212 */ /* 0x000fc800078e3cff */
[----:B------:R-:W-:Y:S02]  /*10d0*/  LOP3.LUT R6, R13, R3, R6, 0x96, !PT ;  /* 0x000000030d067212 */ /* 0x000fe400078e9606 */
[----:B------:R-:W-:Y:S02]  /*10e0*/  SHF.R.U32.HI R13, RZ, 0x2, R4 ;  /* 0x00000002ff0d7819 */ /* 0x000fe40000011604 */
[----:B------:R-:W-:Y:S01]  /*10f0*/  LOP3.LUT R7, R6, R11, RZ, 0x3c, !PT ;  /* 0x0000000b06077212 */ /* 0x000fe200078e3cff */
[----:B------:R-:W-:Y:S01]  /*1100*/  IMAD.SHL.U32 R6, R14, 0x2, RZ ;  /* 0x000000020e067824 */ /* 0x000fe200078e00ff */
[----:B------:R-:W-:Y:S02]  /*1110*/  LOP3.LUT R4, R13, R4, RZ, 0x3c, !PT ;  /* 0x000000040d047212 */ /* 0x000fe400078e3cff */
[--C-:B------:R-:W-:Y:S01]  /*1120*/  SHF.R.U32.HI R16, RZ, 0x2, R7.reuse ;  /* 0x00000002ff107819 */ /* 0x100fe20000011607 */
[----:B------:R-:W-:Y:S01]  /*1130*/  IMAD.SHL.U32 R3, R7, 0x10, RZ ;  /* 0x0000001007037824 */ /* 0x000fe200078e00ff */
[----:B------:R-:W-:-:S02]  /*1140*/  IADD3 R15, PT, PT, R12, 0x587c5, R7 ;  /* 0x000587c50c0f7810 */ /* 0x000fc40007ffe007 */
[-C--:B------:R-:W-:Y:S02]  /*1150*/  LOP3.LUT R16, R16, R7.reuse, RZ, 0x3c, !PT ;  /* 0x0000000710107212 */ /* 0x080fe400078e3cff */
[----:B------:R-:W-:Y:S02]  /*1160*/  LOP3.LUT R6, R14, R6, R3, 0x96, !PT ;  /* 0x000000060e067212 */ /* 0x000fe400078e9603 */
[----:B------:R-:W-:Y:S02]  /*1170*/  SHF.R.U32.HI R14, RZ, 0x2, R5 ;  /* 0x00000002ff0e7819 */ /* 0x000fe40000011605 */
[----:B------:R-:W-:Y:S01]  /*1180*/  LOP3.LUT R13, R6, R7, RZ, 0x3c, !PT ;  /* 0x00000007060d7212 */ /* 0x000fe200078e3cff */
[----:B------:R-:W-:Y:S01]  /*1190*/  IMAD.SHL.U32 R6, R4, 0x2, RZ ;  /* 0x0000000204067824 */ /* 0x000fe200078e00ff */
[----:B------:R-:W-:-:S03]  /*11a0*/  LOP3.LUT R14, R14, R5, RZ, 0x3c, !PT ;  /* 0x000000050e0e7212 */ /* 0x000fc600078e3cff */
[----:B------:R-:W-:-:S05]  /*11b0*/  IMAD.SHL.U32 R3, R13, 0x10, RZ ;  /* 0x000000100d037824 */ /* 0x000fca00078e00ff */
[----:B------:R-:W-:Y:S01]  /*11c0*/  LOP3.LUT R6, R4, R6, R3, 0x96, !PT ;  /* 0x0000000604067212 */ /* 0x000fe200078e9603 */
[----:B------:R-:W-:-:S03]  /*11d0*/  IMAD.SHL.U32 R4, R14, 0x2, RZ ;  /* 0x000000020e047824 */ /* 0x000fc600078e00ff */
[----:B------:R-:W-:Y:S02]  /*11e0*/  LOP3.LUT R3, R6, R13, RZ, 0x3c, !PT ;  /* 0x0000000d06037212 */ /* 0x000fe400078e3cff */
[----:B------:R-:W-:Y:S02]  /*11f0*/  SHF.R.U32.HI R6, RZ, 0x2, R11 ;  /* 0x00000002ff067819 */ /* 0x000fe4000001160b */
[----:B------:R-:W-:Y:S01]  /*1200*/  IADD3 R17, PT, PT, R12, 0x10974f, R3 ;  /* 0x0010974f0c117810 */ /* 0x000fe20007ffe003 */
[----:B------:R-:W-:-:S03]  /*1210*/  IMAD.SHL.U32 R5, R3, 0x10, RZ ;  /* 0x0000001003057824 */ /* 0x000fc600078e00ff */
[----:B------:R-:W-:Y:S02]  /*1220*/  I2FP.F32.U32 R20, R17 ;  /* 0x0000001100147245 */ /* 0x000fe40000201000 */
[----:B------:R-:W-:Y:S02]  /*1230*/  LOP3.LUT R4, R14, R4, R5, 0x96, !PT ;  /* 0x000000040e047212 */ /* 0x000fe400078e9605 */
[----:B------:R-:W-:Y:S02]  /*1240*/  LOP3.LUT R5, R6, R11, RZ, 0x3c, !PT ;  /* 0x0000000b06057212 */ /* 0x000fe400078e3cff */
[----:B------:R-:W-:-:S03]  /*1250*/  LOP3.LUT R6, R4, R3, RZ, 0x3c, !PT ;  /* 0x0000000304067212 */ /* 0x000fc600078e3cff */
[----:B------:R-:W-:Y:S02]  /*1260*/  IMAD.SHL.U32 R14, R5, 0x2, RZ ;  /* 0x00000002050e7824 */ /* 0x000fe400078e00ff */
[----:B------:R-:W-:-:S05]  /*1270*/  IMAD.SHL.U32 R4, R6, 0x10, RZ ;  /* 0x0000001006047824 */ /* 0x000fca00078e00ff */
[----:B------:R-:W-:Y:S01]  /*1280*/  LOP3.LUT R5, R5, R14, R4, 0x96, !PT ;  /* 0x0000000e05057212 */ /* 0x000fe200078e9604 */
[----:B------:R-:W-:Y:S01]  /*1290*/  IMAD.IADD R4, R11, 0x1, R12 ;  /* 0x000000010b047824 */ /* 0x000fe200078e020c */
[----:B------:R-:W-:Y:S01]  /*12a0*/  I2FP.F32.U32 R14, R15 ;  /* 0x0000000f000e7245 */ /* 0x000fe20000201000 */
[----:B------:R-:W-:Y:S01]  /*12b0*/  IMAD.MOV.U32 R11, RZ, RZ, 0x2f800000 ;  /* 0x2f800000ff0b7424 */ /* 0x000fe200078e00ff */
[----:B------:R-:W-:Y:S02]  /*12c0*/  LOP3.LUT R7, R5, R6, RZ, 0x3c, !PT ;  /* 0x0000000605077212 */ /* 0x000fe400078e3cff */
[----:B------:R-:W-:Y:S01]  /*12d0*/  I2FP.F32.U32 R18, R4 ;  /* 0x0000000400127245 */ /* 0x000fe20000201000 */
[----:B------:R-:W-:Y:S02]  /*12e0*/  IMAD.SHL.U32 R4, R16, 0x2, RZ ;  /* 0x0000000210047824 */ /* 0x000fe400078e00ff */
[-C--:B------:R-:W-:Y:S01]  /*12f0*/  FFMA R15, R14, R11.reuse, 1.1641532182693481445e-10 ;  /* 0x2f0000000e0f7423 */ /* 0x080fe2000000000b */
[----:B------:R-:W-:Y:S01]  /*1300*/  IMAD.SHL.U32 R5, R7, 0x10, RZ ;  /* 0x0000001007057824 */ /* 0x000fe200078e00ff */
[----:B------:R-:W-:Y:S01]  /*1310*/  SHF.R.U32.HI R14, RZ, 0x2, R13 ;  /* 0x00000002ff0e7819 */ /* 0x000fe2000001160d */
[----:B------:R-:W-:Y:S01]  /*1320*/  FFMA R18, R18, R11, 1.1641532182693481445e-10 ;  /* 0x2f00000012127423 */ /* 0x000fe2000000000b */
[----:B------:R-:W-:Y:S01]  /*1330*/  FMUL R15, R15, R15 ;  /* 0x0000000f0f0f7220 */ /* 0x000fe20000400000 */
[----:B------:R-:W-:Y:S01]  /*1340*/  FFMA R20, R20, R11, 1.1641532182693481445e-10 ;  /* 0x2f00000014147423 */ /* 0x000fe2000000000b */
[----:B------:R-:W-:-:S02]  /*1350*/  LOP3.LUT R4, R16, R4, R5, 0x96, !PT ;  /* 0x0000000410047212 */ /* 0x000fc400078e9605 */
[----:B------:R-:W-:Y:S01]  /*1360*/  LOP3.LUT R14, R14, R13, RZ, 0x3c, !PT ;  /* 0x0000000d0e0e7212 */ /* 0x000fe200078e3cff */
[----:B------:R-:W-:Y:S01]  /*1370*/  FFMA R15, R18, R18, R15 ;  /* 0x00000012120f7223 */ /* 0x000fe2000000000f */
[----:B------:R-:W-:Y:S02]  /*1380*/  LOP3.LUT R4, R4, R7, RZ, 0x3c, !PT ;  /* 0x0000000704047212 */ /* 0x000fe400078e3cff */
[----:B------:R-:W-:Y:S01]  /*1390*/  IADD3 R16, PT, PT, R12, 0xb0f8a, R13 ;  /* 0x000b0f8a0c107810 */ /* 0x000fe20007ffe00d */
[----:B------:R-:W-:Y:S01]  /*13a0*/  IMAD.SHL.U32 R13, R14, 0x2, RZ ;  /* 0x000000020e0d7824 */ /* 0x000fe200078e00ff */
[----:B------:R-:W-:Y:S01]  /*13b0*/  FSETP.GTU.AND P0, PT, R15, 1, PT ;  /* 0x3f8000000f00780b */ /* 0x000fe20003f0c000 */
[----:B------:R-:W-:Y:S01]  /*13c0*/  IMAD.SHL.U32 R5, R4, 0x10, RZ ;  /* 0x0000001004057824 */ /* 0x000fe200078e00ff */
[----:B------:R-:W-:-:S04]  /*13d0*/  I2FP.F32.U32 R16, R16 ;  /* 0x0000001000107245 */ /* 0x000fc80000201000 */
[----:B------:R-:W-:Y:S01]  /*13e0*/  LOP3.LUT R5, R14, R13, R5, 0x96, !PT ;  /* 0x0000000d0e057212 */ /* 0x000fe200078e9605 */
[----:B------:R-:W-:Y:S01]  /*13f0*/  FFMA R16, R16, R11, 1.1641532182693481445e-10 ;  /* 0x2f00000010107423 */ /* 0x000fe2000000000b */
[----:B------:R-:W-:Y:S02]  /*1400*/  IADD3 R13, PT, PT, R12, 0x1ba6d9, R7 ;  /* 0x001ba6d90c0d7810 */ /* 0x000fe40007ffe007 */
[----:B------:R-:W-:Y:S02]  /*1410*/  LOP3.LUT R5, R5, R4, RZ, 0x3c, !PT ;  /* 0x0000000405057212 */ /* 0x000fe400078e3cff */
[----:B------:R-:W-:Y:S01]  /*1420*/  I2FP.F32.U32 R18, R13 ;  /* 0x0000000d00127245 */ /* 0x000fe20000201000 */
[----:B------:R-:W-:Y:S01]  /*1430*/  FMUL R13, R20, R20 ;  /* 0x00000014140d7220 */ /* 0x000fe20000400000 */
[C---:B------:R-:W-:Y:S02]  /*1440*/  IADD3 R14, PT, PT, R12.reuse, 0x161f14, R6 ;  /* 0x00161f140c0e7810 */ /* 0x040fe40007ffe006 */
[----:B------:R-:W-:Y:S01]  /*1450*/  IADD3 R17, PT, PT, R12, 0x26b663, R5 ;  /* 0x0026b6630c117810 */ /* 0x000fe20007ffe005 */
[----:B------:R-:W-:Y:S01]  /*1460*/  FFMA R18, R18, R11, 1.1641532182693481445e-10 ;  /* 0x2f00000012127423 */ /* 0x000fe2000000000b */
[----:B------:R-:W-:Y:S01]  /*1470*/  FFMA R13, R16, R16, R13 ;  /* 0x00000010100d7223 */ /* 0x000fe2000000000d */
[----:B------:R-:W-:-:S02]  /*1480*/  I2FP.F32.U32 R14, R14 ;  /* 0x0000000e000e7245 */ /* 0x000fc40000201000 */
[----:B------:R-:W-:Y:S01]  /*1490*/  FMUL R15, R18, R18 ;  /* 0x00000012120f7220 */ /* 0x000fe20000400000 */
[C---:B------:R-:W-:Y:S01]  /*14a0*/  IADD3 R16, PT, PT, R12.reuse, 0x212e9e, R4 ;  /* 0x00212e9e0c107810 */ /* 0x040fe20007ffe004 */
[----:B------:R-:W-:Y:S01]  /*14b0*/  VIADD R12, R12, 0x2c3e28 ;  /* 0x002c3e280c0c7836 */ /* 0x000fe20000000000 */
[----:B------:R-:W-:Y:S01]  /*14c0*/  I2FP.F32.U32 R18, R17 ;  /* 0x0000001100127245 */ /* 0x000fe20000201000 */
[-C--:B------:R-:W-:Y:S01]  /*14d0*/  FFMA R14, R14, R11.reuse, 1.1641532182693481445e-10 ;  /* 0x2f0000000e0e7423 */ /* 0x080fe2000000000b */
[----:B------:R-:W-:Y:S02]  /*14e0*/  I2FP.F32.U32 R16, R16 ;  /* 0x0000001000107245 */ /* 0x000fe40000201000 */
[----:B------:R-:W-:Y:S01]  /*14f0*/  FSETP.GTU.AND P1, PT, R13, 1, PT ;  /* 0x3f8000000d00780b */ /* 0x000fe20003f2c000 */
[-C--:B------:R-:W-:Y:S01]  /*1500*/  FFMA R18, R18, R11.reuse, 1.1641532182693481445e-10 ;  /* 0x2f00000012127423 */ /* 0x080fe2000000000b */
[----:B------:R-:W-:Y:S01]  /*1510*/  FFMA R15, R14, R14, R15 ;  /* 0x0000000e0e0f7223 */ /* 0x000fe2000000000f */
[----:B------:R-:W-:Y:S01]  /*1520*/  FFMA R16, R16, R11, 1.1641532182693481445e-10 ;  /* 0x2f00000010107423 */ /* 0x000fe2000000000b */
[----:B------:R-:W-:-:S02]  /*1530*/  VIADD R13, R10, 0x1 ;  /* 0x000000010a0d7836 */ /* 0x000fc40000000000 */
[----:B------:R-:W-:Y:S01]  /*1540*/  FMUL R11, R18, R18 ;  /* 0x00000012120b7220 */ /* 0x000fe20000400000 */
[----:B------:R-:W-:Y:S01]  /*1550*/  @P0 IMAD.MOV R13, RZ, RZ, R10 ;  /* 0x000000ffff0d0224 */ /* 0x000fe200078e020a */
[----:B------:R-:W-:Y:S02]  /*1560*/  FSETP.GTU.AND P0, PT, R15, 1, PT ;  /* 0x3f8000000f00780b */ /* 0x000fe40003f0c000 */
[----:B------:R-:W-:Y:S01]  /*1570*/  FFMA R11, R16, R16, R11 ;  /* 0x00000010100b7223 */ /* 0x000fe2000000000b */
[----:B------:R-:W-:Y:S02]  /*1580*/  VIADD R10, R13, 0x1 ;  /* 0x000000010d0a7836 */ /* 0x000fe40000000000 */
[----:B------:R-:W-:Y:S02]  /*1590*/  @P1 IMAD.MOV R10, RZ, RZ, R13 ;  /* 0x000000ffff0a1224 */ /* 0x000fe400078e020d */
[----:B------:R-:W-:Y:S02]  /*15a0*/  FSETP.GTU.AND P1, PT, R11, 1, PT ;  /* 0x3f8000000b00780b */ /* 0x000fe40003f2c000 */
[----:B------:R-:W-:-:S04]  /*15b0*/  VIADD R11, R10, 0x1 ;  /* 0x000000010a0b7836 */ /* 0x000fc80000000000 */
[----:B------:R-:W-:-:S04]  /*15c0*/  @P0 IMAD.MOV R11, RZ, RZ, R10 ;  /* 0x000000ffff0b0224 */ /* 0x000fc800078e020a */
[----:B------:R-:W-:-:S03]  /*15d0*/  VIADD R10, R11, 0x1 ;  /* 0x000000010b0a7836 */ /* 0x000fc60000000000 */
[----:B------:R-:W-:Y:S01]  /*15e0*/  @P1 IMAD.MOV R10, RZ, RZ, R11 ;  /* 0x000000ffff0a1224 */ /* 0x000fe200078e020b */
[----:B------:R-:W-:Y:S06]  /*15f0*/  BRA.U UP0, `(.L_x_8) ;  /* 0xfffffff9007c7547 */ /* 0x000fec000b83ffff */
[----:B------:R-:W1:Y:S01]  /*1600*/  MUFU.RCP64H R13, 12800 ;  /* 0x40c90000000d7908 */ /* 0x000e620000001800 */
[----:B------:R-:W-:Y:S01]  /*1610*/  IMAD.MOV.U32 R16, RZ, RZ, 0x0 ;  /* 0x00000000ff107424 */ /* 0x000fe200078e00ff */
[----:B------:R-:W-:Y:S01]  /*1620*/  I2FP.F32.U32 R20, R10 ;  /* 0x0000000a00147245 */ /* 0x000fe20000201000 */
[----:B------:R-:W-:Y:S01]  /*1630*/  IMAD.MOV.U32 R17, RZ, RZ, 0x40c90000 ;  /* 0x40c90000ff117424 */ /* 0x000fe200078e00ff */
[----:B------:R2:W-:Y:S01]  /*1640*/  STG.E.64 desc[UR6][R8.64+0x8], R6 ;  /* 0x0000080608007986 */ /* 0x0005e2000c101b06 */
[----:B------:R-:W-:Y:S01]  /*1650*/  IMAD.MOV.U32 R12, RZ, RZ, 0x1 ;  /* 0x00000001ff0c7424 */ /* 0x000fe200078e00ff */
[----:B------:R-:W-:Y:S01]  /*1660*/  BSSY.RECONVERGENT B0, `(.L_x_9) ;  /* 0x0000015000007945 */ /* 0x000fe20003800200 */
[----:B------:R-:W-:Y:S01]  /*1670*/  VIADD R18, R2, 0x296de4c9 ;  /* 0x296de4c902127836 */ /* 0x000fe20000000000 */
[----:B------:R-:W3:Y:S01]  /*1680*/  F2F.F64.F32 R10, R20 ;  /* 0x00000014000a7310 */ /* 0x000ee20000201800 */
[----:B------:R-:W-:Y:S01]  /*1690*/  IMAD.MOV.U32 R19, RZ, RZ, R3 ;  /* 0x000000ffff137224 */ /* 0x000fe200078e0003 */
[----:B------:R2:W-:Y:S04]  /*16a0*/  STG.E.64 desc[UR6][R8.64+0x10], R4 ;  /* 0x0000100408007986 */ /* 0x0005e8000c101b06 */
[----:B------:R2:W-:Y:S01]  /*16b0*/  STG.E.64 desc[UR6][R8.64], R18 ;  /* 0x0000001208007986 */ /* 0x0005e2000c101b06 */
[----:B-1----:R-:W-:-:S02]  /*16c0*/  DFMA R14, R12, -R16, 1 ;  /* 0x3ff000000c0e742b */ /* 0x002fc40000000810 */
[----:B---3--:R-:W-:-:S06]  /*16d0*/  DMUL R10, R10, 4 ;  /* 0x401000000a0a7828 */ /* 0x008fcc0000000000 */
[----:B------:R-:W-:-:S08]  /*16e0*/  DFMA R14, R14, R14, R14 ;  /* 0x0000000e0e0e722b */ /* 0x000fd0000000000e */
[----:B------:R-:W-:Y:S01]  /*16f0*/  DFMA R14, R12, R14, R12 ;  /* 0x0000000e0c0e722b */ /* 0x000fe2000000000c */
[----:B------:R-:W-:-:S07]  /*1700*/  FSETP.GEU.AND P1, PT, |R11|, 6.5827683646048100446e-37, PT ;  /* 0x036000000b00780b */ /* 0x000fce0003f2e200 */
[----:B------:R-:W-:-:S08]  /*1710*/  DFMA R12, R14, -R16, 1 ;  /* 0x3ff000000e0c742b */ /* 0x000fd00000000810 */
[----:B------:R-:W-:-:S08]  /*1720*/  DFMA R12, R14, R12, R14 ;  /* 0x0000000c0e0c722b */ /* 0x000fd0000000000e */
[----:B------:R-:W-:-:S08]  /*1730*/  DMUL R14, R10, R12 ;  /* 0x0000000c0a0e7228 */ /* 0x000fd00000000000 */
[----:B------:R-:W-:-:S08]  /*1740*/  DFMA R16, R14, -12800, R10 ;  /* 0xc0c900000e10782b */ /* 0x000fd0000000000a */
[----:B------:R-:W-:-:S10]  /*1750*/  DFMA R2, R12, R16, R14 ;  /* 0x000000100c02722b */ /* 0x000fd4000000000e */
[----:B------:R-:W-:-:S05]  /*1760*/  FFMA R12, RZ, 6.28125, R3 ;  /* 0x40c90000ff0c7823 */ /* 0x000fca0000000003 */
[----:B------:R-:W-:-:S13]  /*1770*/  FSETP.GT.AND P0, PT, |R12|, 1.469367938527859385e-39, PT ;  /* 0x001000000c00780b */ /* 0x000fda0003f04200 */
[----:B--2---:R-:W-:Y:S05]  /*1780*/  @P0 BRA P1, `(.L_x_10) ;  /* 0x0000000000080947 */ /* 0x004fea0000800000 */
[----:B------:R-:W-:-:S07]  /*1790*/  MOV R4, 0x17b0 ;  /* 0x000017b000047802 */ /* 0x000fce0000000f00 */
[----:B0-----:R-:W-:Y:S05]  /*17a0*/  CALL.REL.NOINC `($__internal_0_$__cuda_sm20_div_rn_f64_full) ;  /* 0x0000000000207944 */ /* 0x001fea0003c00000 */
.L_x_10:
[----:B------:R-:W-:Y:S05]  /*17b0*/  BSYNC.RECONVERGENT B0 ;  /* 0x0000000000007941 */ /* 0x000fea0003800200 */
.L_x_9:
[----:B------:R-:W1:Y:S01]  /*17c0*/  LDCU.64 UR4, c[0x0][0x388] ;  /* 0x00007100ff0477ac */ /* 0x000e620008000a00 */
[----:B------:R-:W2:Y:S01]  /*17d0*/  F2F.F32.F64 R3, R2 ;  /* 0x0000000200037310 */ /* 0x000ea20000301000 */
[----:B------:R-:W-:Y:S02]  /*17e0*/  SHF.R.S32.HI R5, RZ, 0x1f, R0 ;  /* 0x0000001fff057819 */ /* 0x000fe40000011400 */
[----:B-1----:R-:W-:-:S04]  /*17f0*/  LEA R4, P0, R0, UR4, 0x2 ;  /* 0x0000000400047c11 */ /* 0x002fc8000f8010ff */
[----:B------:R-:W-:-:S05]  /*1800*/  LEA.HI.X R5, R0, UR5, R5, 0x2, P0 ;  /* 0x0000000500057c11 */ /* 0x000fca00080f1405 */
[----:B--2---:R-:W-:Y:S01]  /*1810*/  STG.E desc[UR6][R4.64], R3 ;  /* 0x0000000304007986 */ /* 0x004fe2000c101906 */
[----:B------:R-:W-:Y:S05]  /*1820*/  EXIT ;  /* 0x000000000000794d */ /* 0x000fea0003800000 */
        .weak           $__internal_0_$__cuda_sm20_div_rn_f64_full
        .type           $__internal_0_$__cuda_sm20_div_rn_f64_full,@function
        .size           $__internal_0_$__cuda_sm20_div_rn_f64_full,(.L_x_16 - $__internal_0_$__cuda_sm20_div_rn_f64_full)
$__internal_0_$__cuda_sm20_div_rn_f64_full:
[----:B------:R-:W-:Y:S01]  /*1830*/  IMAD.MOV.U32 R3, RZ, RZ, 0x3ff90000 ;  /* 0x3ff90000ff037424 */ /* 0x000fe200078e00ff */
[C---:B------:R-:W-:Y:S01]  /*1840*/  FSETP.GEU.AND P1, PT, |R11|.reuse, 1.469367938527859385e-39, PT ;  /* 0x001000000b00780b */ /* 0x040fe20003f2e200 */
[----:B------:R-:W-:Y:S01]  /*1850*/  IMAD.MOV.U32 R2, RZ, RZ, 0x0 ;  /* 0x00000000ff027424 */ /* 0x000fe200078e00ff */
[----:B------:R-:W-:Y:S01]  /*1860*/  LOP3.LUT R5, R11, 0x7ff00000, RZ, 0xc0, !PT ;  /* 0x7ff000000b057812 */ /* 0x000fe200078ec0ff */
[----:B------:R-:W0:Y:S01]  /*1870*/  MUFU.RCP64H R7, R3 ;  /* 0x0000000300077308 */ /* 0x000e220000001800 */
[----:B------:R-:W-:Y:S01]  /*1880*/  IMAD.MOV.U32 R6, RZ, RZ, 0x1 ;  /* 0x00000001ff067424 */ /* 0x000fe200078e00ff */
[----:B------:R-:W-:Y:S01]  /*1890*/  BSSY.RECONVERGENT B1, `(.L_x_11) ;  /* 0x0000045000017945 */ /* 0x000fe20003800200 */
[----:B------:R-:W-:Y:S01]  /*18a0*/  IMAD.MOV.U32 R13, RZ, RZ, 0x1ca00000 ;  /* 0x1ca00000ff0d7424 */ /* 0x000fe200078e00ff */
[----:B------:R-:W-:Y:S01]  /*18b0*/  ISETP.GE.U32.AND P0, PT, R5, 0x40c00000, PT ;  /* 0x40c000000500780c */ /* 0x000fe20003f06070 */
[----:B------:R-:W-:Y:S02]  /*18c0*/  IMAD.MOV.U32 R18, RZ, RZ, R5 ;  /* 0x000000ffff127224 */ /* 0x000fe400078e0005 */
[----:B------:R-:W-:Y:S01]  /*18d0*/  IMAD.MOV.U32 R19, RZ, RZ, 0x40c00000 ;  /* 0x40c00000ff137424 */ /* 0x000fe200078e00ff */
[----:B------:R-:W-:-:S03]  /*18e0*/  SEL R13, R13, 0x63400000, !P0 ;  /* 0x634000000d0d7807 */ /* 0x000fc60004000000 */
[----:B------:R-:W-:Y:S01]  /*18f0*/  VIADD R20, R19, 0xffffffff ;  /* 0xffffffff13147836 */ /* 0x000fe20000000000 */
[----:B0-----:R-:W-:-:S08]  /*1900*/  DFMA R8, R6, -R2, 1 ;  /* 0x3ff000000608742b */ /* 0x001fd00000000802 */
[----:B------:R-:W-:-:S08]  /*1910*/  DFMA R8, R8, R8, R8 ;  /* 0x000000080808722b */ /* 0x000fd00000000008 */
[----:B------:R-:W-:Y:S01]  /*1920*/  DFMA R14, R6, R8, R6 ;  /* 0x00000008060e722b */ /* 0x000fe20000000006 */
[C-C-:B------:R-:W-:Y:S01]  /*1930*/  @!P1 LOP3.LUT R8, R13.reuse, 0x80000000, R11.reuse, 0xf8, !PT ;  /* 0x800000000d089812 */ /* 0x140fe200078ef80b */
[----:B------:R-:W-:Y:S01]  /*1940*/  IMAD.MOV.U32 R6, RZ, RZ, R10 ;  /* 0x000000ffff067224 */ /* 0x000fe200078e000a */
[----:B------:R-:W-:Y:S02]  /*1950*/  LOP3.LUT R7, R13, 0x800fffff, R11, 0xf8, !PT ;  /* 0x800fffff0d077812 */ /* 0x000fe400078ef80b */
[----:B------:R-:W-:Y:S01]  /*1960*/  @!P1 LOP3.LUT R9, R8, 0x100000, RZ, 0xfc, !PT ;  /* 0x0010000008099812 */ /* 0x000fe200078efcff */
[----:B------:R-:W-:Y:S02]  /*1970*/  @!P1 IMAD.MOV.U32 R8, RZ, RZ, RZ ;  /* 0x000000ffff089224 */ /* 0x000fe400078e00ff */
[----:B------:R-:W-:-:S04]  /*1980*/  DFMA R16, R14, -R2, 1 ;  /* 0x3ff000000e10742b */ /* 0x000fc80000000802 */
[----:B------:R-:W-:-:S04]  /*1990*/  @!P1 DFMA R6, R6, 2, -R8 ;  /* 0x400000000606982b */ /* 0x000fc80000000808 */
[----:B------:R-:W-:-:S06]  /*19a0*/  DFMA R16, R14, R16, R14 ;  /* 0x000000100e10722b */ /* 0x000fcc000000000e */
[----:B------:R-:W-:Y:S02]  /*19b0*/  @!P1 LOP3.LUT R18, R7, 0x7ff00000, RZ, 0xc0, !PT ;  /* 0x7ff0000007129812 */ /* 0x000fe400078ec0ff */
[----:B------:R-:W-:-:S03]  /*19c0*/  DMUL R8, R16, R6 ;  /* 0x0000000610087228 */ /* 0x000fc60000000000 */
[----:B------:R-:W-:-:S05]  /*19d0*/  VIADD R12, R18, 0xffffffff ;  /* 0xffffffff120c7836 */ /* 0x000fca0000000000 */
[----:B------:R-:W-:Y:S01]  /*19e0*/  DFMA R14, R8, -R2, R6 ;  /* 0x80000002080e722b */ /* 0x000fe20000000006 */
[----:B------:R-:W-:-:S04]  /*19f0*/  ISETP.GT.U32.AND P0, PT, R12, 0x7feffffe, PT ;  /* 0x7feffffe0c00780c */ /* 0x000fc80003f04070 */
[----:B------:R-:W-:-:S03]  /*1a00*/  ISETP.GT.U32.OR P0, PT, R20, 0x7feffffe, P0 ;  /* 0x7feffffe1400780c */ /* 0x000fc60000704470 */
[----:B------:R-:W-:-:S10]  /*1a10*/  DFMA R8, R16, R14, R8 ;  /* 0x0000000e1008722b */ /* 0x000fd40000000008 */
[----:B------:R-:W-:Y:S05]  /*1a20*/  @P0 BRA `(.L_x_12) ;  /* 0x0000000000680947 */ /* 0x000fea0003800000 */
[----:B------:R-:W-:-:S05]  /*1a30*/  IMAD.MOV.U32 R10, RZ, RZ, 0x40c00000 ;  /* 0x40c00000ff0a7424 */ /* 0x000fca00078e00ff */
[----:B------:R-:W-:-:S04]  /*1a40*/  VIADDMNMX R5, R5, -R10, 0xb9600000, !PT ;  /* 0xb960000005057446 */ /* 0x000fc8000780090a */
[----:B------:R-:W-:-:S05]  /*1a50*/  VIMNMX R10, PT, PT, R5, 0x46a00000, PT ;  /* 0x46a00000050a7848 */ /* 0x000fca0003fe0100 */
[----:B------:R-:W-:Y:S02]  /*1a60*/  IMAD.IADD R14, R10, 0x1, -R13 ;  /* 0x000000010a0e7824 */ /* 0x000fe400078e0a0d */
[----:B------:R-:W-:Y:S02]  /*1a70*/  IMAD.MOV.U32 R10, RZ, RZ, RZ ;  /* 0x000000ffff0a7224 */ /* 0x000fe400078e00ff */
[----:B------:R-:W-:-:S06]  /*1a80*/  VIADD R11, R14, 0x7fe00000 ;  /* 0x7fe000000e0b7836 */ /* 0x000fcc0000000000 */
[----:B------:R-:W-:-:S10]  /*1a90*/  DMUL R12, R8, R10 ;  /* 0x0000000a080c7228 */ /* 0x000fd40000000000 */
[----:B------:R-:W-:-:S13]  /*1aa0*/  FSETP.GTU.AND P0, PT, |R13|, 1.469367938527859385e-39, PT ;  /* 0x001000000d00780b */ /* 0x000fda0003f0c200 */
[----:B------:R-:W-:Y:S05]  /*1ab0*/  @P0 BRA `(.L_x_13) ;  /* 0x0000000000880947 */ /* 0x000fea0003800000 */
[----:B------:R-:W-:Y:S01]  /*1ac0*/  DFMA R2, R8, -R2, R6 ;  /* 0x800000020802722b */ /* 0x000fe20000000006 */
[----:B------:R-:W-:-:S09]  /*1ad0*/  IMAD.MOV.U32 R10, RZ, RZ, RZ ;  /* 0x000000ffff0a7224 */ /* 0x000fd200078e00ff */
[C---:B------:R-:W-:Y:S02]  /*1ae0*/  FSETP.NEU.AND P0, PT, R3.reuse, RZ, PT ;  /* 0x000000ff0300720b */ /* 0x040fe40003f0d000 */
[----:B------:R-:W-:-:S04]  /*1af0*/  LOP3.LUT R2, R3, 0x40c90000, RZ, 0x3c, !PT ;  /* 0x40c9000003027812 */ /* 0x000fc800078e3cff */
[----:B------:R-:W-:-:S04]  /*1b00*/  LOP3.LUT R5, R2, 0x80000000, RZ, 0xc0, !PT ;  /* 0x8000000002057812 */ /* 0x000fc800078ec0ff */
[----:B------:R-:W-:-:S03]  /*1b10*/  LOP3.LUT R11, R5, R11, RZ, 0xfc, !PT ;  /* 0x0000000b050b7212 */ /* 0x000fc600078efcff */
[----:B------:R-:W-:Y:S05]  /*1b20*/  @!P0 BRA `(.L_x_13) ;  /* 0x00000000006c8947 */ /* 0x000fea0003800000 */
[----:B------:R-:W-:Y:S02]  /*1b30*/  IMAD.MOV R3, RZ, RZ, -R14 ;  /* 0x000000ffff037224 */ /* 0x000fe400078e0a0e */
[----:B------:R-:W-:-:S06]  /*1b40*/  IMAD.MOV.U32 R2, RZ, RZ, RZ ;  /* 0x000000ffff027224 */ /* 0x000fcc00078e00ff */
[----:B------:R-:W-:Y:S02]  /*1b50*/  DFMA R2, R12, -R2, R8 ;  /* 0x800000020c02722b */ /* 0x000fe40000000008 */
[----:B------:R-:W-:-:S04]  /*1b60*/  DMUL.RP R8, R8, R10 ;  /* 0x0000000a08087228 */ /* 0x000fc80000008000 */
[----:B------:R-:W-:-:S04]  /*1b70*/  IADD3 R2, PT, PT, -R14, -0x43300000, RZ ;  /* 0xbcd000000e027810 */ /* 0x000fc80007ffe1ff */
[----:B------:R-:W-:Y:S02]  /*1b80*/  FSETP.NEU.AND P0, PT, |R3|, R2, PT ;  /* 0x000000020300720b */ /* 0x000fe40003f0d200 */
[----:B------:R-:W-:Y:S02]  /*1b90*/  LOP3.LUT R5, R9, R5, RZ, 0x3c, !PT ;  /* 0x0000000509057212 */ /* 0x000fe400078e3cff */
[----:B------:R-:W-:Y:S02]  /*1ba0*/  FSEL R12, R8, R12, !P0 ;  /* 0x0000000c080c7208 */ /* 0x000fe40004000000 */
[----:B------:R-:W-:Y:S01]  /*1bb0*/  FSEL R13, R5, R13, !P0 ;  /* 0x0000000d050d7208 */ /* 0x000fe20004000000 */
[----:B------:R-:W-:Y:S06]  /*1bc0*/  BRA `(.L_x_13) ;  /* 0x0000000000447947 */ /* 0x000fec0003800000 */
.L_x_12:
[----:B------:R-:W-:-:S14]  /*1bd0*/  DSETP.NAN.AND P0, PT, R10, R10, PT ;  /* 0x0000000a0a00722a */ /* 0x000fdc0003f08000 */
[----:B------:R-:W-:Y:S05]  /*1be0*/  @P0 BRA `(.L_x_14) ;  /* 0x0000000000340947 */ /* 0x000fea0003800000 */
[----:B------:R-:W-:Y:S01]  /*1bf0*/  ISETP.NE.AND P0, PT, R18, R19, PT ;  /* 0x000000131200720c */ /* 0x000fe20003f05270 */
[----:B------:R-:W-:Y:S02]  /*1c00*/  IMAD.MOV.U32 R12, RZ, RZ, 0x0 ;  /* 0x00000000ff0c7424 */ /* 0x000fe400078e00ff */
[----:B------:R-:W-:-:S10]  /*1c10*/  IMAD.MOV.U32 R13, RZ, RZ, -0x80000 ;  /* 0xfff80000ff0d7424 */ /* 0x000fd400078e00ff */
[----:B------:R-:W-:Y:S05]  /*1c20*/  @!P0 BRA `(.L_x_13) ;  /* 0x00000000002c8947 */ /* 0x000fea0003800000 */
[----:B------:R-:W-:Y:S02]  /*1c30*/  ISETP.NE.AND P0, PT, R18, 0x7ff00000, PT ;  /* 0x7ff000001200780c */ /* 0x000fe40003f05270 */
[----:B------:R-:W-:Y:S02]  /*1c40*/  LOP3.LUT R10, R11, 0x40c90000, RZ, 0x3c, !PT ;  /* 0x40c900000b0a7812 */ /* 0x000fe400078e3cff */
[----:B------:R-:W-:Y:S02]  /*1c50*/  ISETP.EQ.OR P0, PT, R19, RZ, !P0 ;  /* 0x000000ff1300720c */ /* 0x000fe40004702670 */
[----:B------:R-:W-:-:S11]  /*1c60*/  LOP3.LUT R13, R10, 0x80000000, RZ, 0xc0, !PT ;  /* 0x800000000a0d7812 */ /* 0x000fd600078ec0ff */
[----:B------:R-:W-:Y:S01]  /*1c70*/  @P0 LOP3.LUT R2, R13, 0x7ff00000, RZ, 0xfc, !PT ;  /* 0x7ff000000d020812 */ /* 0x000fe200078efcff */
[----:B------:R-:W-:Y:S02]  /*1c80*/  @!P0 IMAD.MOV.U32 R12, RZ, RZ, RZ ;  /* 0x000000ffff0c8224 */ /* 0x000fe400078e00ff */
[----:B------:R-:W-:Y:S02]  /*1c90*/  @P0 IMAD.MOV.U32 R12, RZ, RZ, RZ ;  /* 0x000000ffff0c0224 */ /* 0x000fe400078e00ff */
[----:B------:R-:W-:Y:S01]  /*1ca0*/  @P0 IMAD.MOV.U32 R13, RZ, RZ, R2 ;  /* 0x000000ffff0d0224 */ /* 0x000fe200078e0002 */
[----:B------:R-:W-:Y:S06]  /*1cb0*/  BRA `(.L_x_13) ;  /* 0x0000000000087947 */ /* 0x000fec0003800000 */
.L_x_14:
[----:B------:R-:W-:Y:S01]  /*1cc0*/  LOP3.LUT R13, R11, 0x80000, RZ, 0xfc, !PT ;  /* 0x000800000b0d7812 */ /* 0x000fe200078efcff */
[----:B------:R-:W-:-:S07]  /*1cd0*/  IMAD.MOV.U32 R12, RZ, RZ, R10 ;  /* 0x000000ffff0c7224 */ /* 0x000fce00078e000a */
.L_x_13:
[----:B------:R-:W-:Y:S05]  /*1ce0*/  BSYNC.RECONVERGENT B1 ;  /* 0x0000000000017941 */ /* 0x000fea0003800200 */
.L_x_11:
[----:B------:R-:W-:Y:S02]  /*1cf0*/  IMAD.MOV.U32 R5, RZ, RZ, 0x0 ;  /* 0x00000000ff057424 */ /* 0x000fe400078e00ff */
[----:B------:R-:W-:Y:S02]  /*1d00*/  IMAD.MOV.U32 R2, RZ, RZ, R12 ;  /* 0x000000ffff027224 */ /* 0x000fe400078e000c */
[----:B------:R-:W-:Y:S01]  /*1d10*/  IMAD.MOV.U32 R3, RZ, RZ, R13 ;  /* 0x000000ffff037224 */ /* 0x000fe200078e000d */
[----:B------:R-:W-:Y:S06]  /*1d20*/  RET.REL.NODEC R4 `(_Z10gpu_randomP17curandStateXORWOWPf) ;  /* 0xffffffe004b47950 */ /* 0x000fec0003c3ffff */
.L_x_15:
[----:B------:R-:W-:-:S00]  /*1d30*/  BRA `(.L_x_15) ;  /* 0xfffffffc00fc7947 */ /* 0x000fc0000383ffff */
[----:B------:R-:W-:-:S00]  /*1d40*/  NOP ;  /* 0x0000000000007918 */ /* 0x000fc00000000000 */
        /* <DEDUP_REMOVED lines=11> */
.L_x_16:


//--------------------- .nv.global.init           --------------------------
	.section	.nv.global.init,"aw",@progbits
	.align	4
.nv.global.init:
	.type		mrg32k3aM1SubSeq,@object
	.size		mrg32k3aM1SubSeq,(mrg32k3aM2SubSeq - mrg32k3aM1SubSeq)
mrg32k3aM1SubSeq:
        /*0000*/ 	.byte	0x0b, 0xcc, 0xee, 0x04, 0x73, 0x29, 0x8b, 0x6f, 0xf6, 0x53, 0x03, 0xf6, 0x23, 0xf6, 0xea, 0xda
        /* <DEDUP_REMOVED lines=125> */
	.type		mrg32k3aM2SubSeq,@object
	.size		mrg32k3aM2SubSeq,(mrg32k3aM1 - mrg32k3aM2SubSeq)
mrg32k3aM2SubSeq:
        /* <DEDUP_REMOVED lines=126> */
	.type		mrg32k3aM1,@object
	.size		mrg32k3aM1,(mrg32k3aM1Seq - mrg32k3aM1)
mrg32k3aM1:
        /* <DEDUP_REMOVED lines=144> */
	.type		mrg32k3aM1Seq,@object
	.size		mrg32k3aM1Seq,(mrg32k3aM2 - mrg32k3aM1Seq)
mrg32k3aM1Seq:
        /* <DEDUP_REMOVED lines=144> */
	.type		mrg32k3aM2,@object
	.size		mrg32k3aM2,(mrg32k3aM2Seq - mrg32k3aM2)
mrg32k3aM2:
        /* <DEDUP_REMOVED lines=144> */
	.type		mrg32k3aM2Seq,@object
	.size		mrg32k3aM2Seq,(precalc_xorwow_matrix - mrg32k3aM2Seq)
mrg32k3aM2Seq:
        /* <DEDUP_REMOVED lines=144> */
	.type		precalc_xorwow_matrix,@object
	.size		precalc_xorwow_matrix,(precalc_xorwow_offset_matrix - precalc_xorwow_matrix)
precalc_xorwow_matrix:
        /* <DEDUP_REMOVED lines=6400> */
	.type		precalc_xorwow_offset_matrix,@object
	.size		precalc_xorwow_offset_matrix,(.L_1 - precalc_xorwow_offset_matrix)
precalc_xorwow_offset_matrix:
        /* <DEDUP_REMOVED lines=6400> */
.L_1:


//--------------------- .nv.shared.reserved.0     --------------------------
	.section	.nv.shared.reserved.0,"aw",@nobits
	.weak		__nv_reservedSMEM_offset_0_alias
	.size		__nv_reservedSMEM_offset_0_alias, 0, 64
	.other		__nv_reservedSMEM_offset_0_alias,@"STO_CUDA_RESERVED_SHARED STV_DEFAULT"
__nv_reservedSMEM_offset_0_alias:
	.zero		0
	.zero		64


//--------------------- .nv.constant0._Z10gpu_randomP17curandStateXORWOWPf --------------------------
	.section	.nv.constant0._Z10gpu_randomP17curandStateXORWOWPf,"a",@progbits
	.sectionflags	@""
	.align	4
.nv.constant0._Z10gpu_randomP17curandStateXORWOWPf:
	.zero		912


//--------------------- SYMBOLS --------------------------

	.type		.nv.reservedSmem.offset0,@object
	.size		.nv.reservedSmem.offset0,0x4
